//
// Generated by NVIDIA NVVM Compiler
//
// Compiler Build ID: CL-36424714
// Cuda compilation tools, release 13.0, V13.0.88
// Based on NVVM 20.0.0
//

.version 9.0
.target sm_100
.address_size 64

	// .globl	_Z18c_adjacency_matrixPiii
.func  (.param .b64 func_retval0) __internal_accurate_pow
(
	.param .b64 __internal_accurate_pow_param_0,
	.param .b64 __internal_accurate_pow_param_1
)
;
.global .align 4 .b8 precalc_xorwow_matrix[102400];
.global .align 4 .b8 precalc_xorwow_offset_matrix[102400];
.global .align 4 .b8 mrg32k3aM1[2304];
.global .align 4 .b8 mrg32k3aM2[2304];
.global .align 4 .b8 mrg32k3aM1SubSeq[2016];
.global .align 4 .b8 mrg32k3aM2SubSeq[2016];
.global .align 4 .b8 mrg32k3aM1Seq[2304];
.global .align 4 .b8 mrg32k3aM2Seq[2304];
.const .align 8 .b8 __cr_lgamma_table[72];
// _ZZ16block_reduce_miniPiS_S_bE5s_arr has been demoted
// _ZZ16block_reduce_miniPiS_S_bE7s_index has been demoted

.visible .entry _Z18c_adjacency_matrixPiii(
	.param .u64 .ptr .align 1 _Z18c_adjacency_matrixPiii_param_0,
	.param .u32 _Z18c_adjacency_matrixPiii_param_1,
	.param .u32 _Z18c_adjacency_matrixPiii_param_2
)
{
	.local .align 8 .b8 	__local_depot0[48];
	.reg .b64 	%SP;
	.reg .b64 	%SPL;
	.reg .pred 	%p<66>;
	.reg .b32 	%r<1205>;
	.reg .b64 	%rd<40>;

	mov.u64 	%SPL, __local_depot0;
	ld.param.u64 	%rd11, [_Z18c_adjacency_matrixPiii_param_0];
	ld.param.u32 	%r544, [_Z18c_adjacency_matrixPiii_param_1];
	ld.param.u32 	%r545, [_Z18c_adjacency_matrixPiii_param_2];
	cvta.to.global.u64 	%rd1, %rd11;
	mov.u32 	%r1, %tid.x;
	mov.u32 	%r2, %tid.y;
	setp.ge.u32 	%p1, %r1, %r2;
	@%p1 bra 	$L__BB0_117;
	add.u64 	%rd2, %SPL, 0;
	mul.lo.s32 	%r3, %r544, %r1;
	add.s32 	%r4, %r3, %r2;
	xor.b32  	%r548, %r545, -1429050551;
	mul.lo.s32 	%r549, %r548, 1099087573;
	setp.gt.s32 	%p3, %r545, -1;
	selp.b32 	%r550, -644748465, -1947113066, %p3;
	add.s32 	%r551, %r550, %r549;
	add.s32 	%r5, %r551, 6615241;
	add.s32 	%r941, %r549, 123456789;
	st.local.v2.u32 	[%rd2], {%r5, %r941};
	xor.b32  	%r552, %r549, 362436069;
	add.s32 	%r553, %r550, 521288629;
	st.local.v2.u32 	[%rd2+8], {%r552, %r553};
	xor.b32  	%r554, %r550, 88675123;
	add.s32 	%r937, %r549, 5783321;
	st.local.v2.u32 	[%rd2+16], {%r554, %r937};
	setp.eq.s32 	%p4, %r4, 0;
	@%p4 bra 	$L__BB0_116;
	cvt.s64.s32 	%rd39, %r4;
	mov.b32 	%r924, 0;
	mov.u64 	%rd19, precalc_xorwow_matrix;
$L__BB0_3:
	mov.u64 	%rd4, %rd39;
	and.b64  	%rd5, %rd4, 3;
	setp.eq.s64 	%p5, %rd5, 0;
	@%p5 bra 	$L__BB0_115;
	mul.wide.u32 	%rd18, %r924, 3200;
	add.s64 	%rd6, %rd19, %rd18;
	mov.b32 	%r937, 0;
	mov.u32 	%r938, %r937;
	mov.u32 	%r939, %r937;
	mov.u32 	%r940, %r937;
	mov.u32 	%r941, %r937;
	mov.u32 	%r930, %r937;
$L__BB0_5:
	mul.wide.u32 	%rd20, %r930, 4;
	add.s64 	%rd21, %rd2, %rd20;
	ld.local.u32 	%r17, [%rd21+4];
	shl.b32 	%r18, %r930, 5;
	mov.b32 	%r936, 0;
$L__BB0_6:
	.pragma "nounroll";
	shr.u32 	%r558, %r17, %r936;
	and.b32  	%r559, %r558, 1;
	setp.eq.b32 	%p6, %r559, 1;
	not.pred 	%p7, %p6;
	add.s32 	%r560, %r18, %r936;
	mul.lo.s32 	%r561, %r560, 5;
	mul.wide.u32 	%rd22, %r561, 4;
	add.s64 	%rd7, %rd6, %rd22;
	@%p7 bra 	$L__BB0_8;
	ld.global.u32 	%r562, [%rd7];
	xor.b32  	%r941, %r941, %r562;
	ld.global.u32 	%r563, [%rd7+4];
	xor.b32  	%r940, %r940, %r563;
	ld.global.u32 	%r564, [%rd7+8];
	xor.b32  	%r939, %r939, %r564;
	ld.global.u32 	%r565, [%rd7+12];
	xor.b32  	%r938, %r938, %r565;
	ld.global.u32 	%r566, [%rd7+16];
	xor.b32  	%r937, %r937, %r566;
$L__BB0_8:
	and.b32  	%r568, %r558, 2;
	setp.eq.s32 	%p8, %r568, 0;
	@%p8 bra 	$L__BB0_10;
	ld.global.u32 	%r569, [%rd7+20];
	xor.b32  	%r941, %r941, %r569;
	ld.global.u32 	%r570, [%rd7+24];
	xor.b32  	%r940, %r940, %r570;
	ld.global.u32 	%r571, [%rd7+28];
	xor.b32  	%r939, %r939, %r571;
	ld.global.u32 	%r572, [%rd7+32];
	xor.b32  	%r938, %r938, %r572;
	ld.global.u32 	%r573, [%rd7+36];
	xor.b32  	%r937, %r937, %r573;
$L__BB0_10:
	and.b32  	%r575, %r558, 4;
	setp.eq.s32 	%p9, %r575, 0;
	@%p9 bra 	$L__BB0_12;
	ld.global.u32 	%r576, [%rd7+40];
	xor.b32  	%r941, %r941, %r576;
	ld.global.u32 	%r577, [%rd7+44];
	xor.b32  	%r940, %r940, %r577;
	ld.global.u32 	%r578, [%rd7+48];
	xor.b32  	%r939, %r939, %r578;
	ld.global.u32 	%r579, [%rd7+52];
	xor.b32  	%r938, %r938, %r579;
	ld.global.u32 	%r580, [%rd7+56];
	xor.b32  	%r937, %r937, %r580;
$L__BB0_12:
	and.b32  	%r582, %r558, 8;
	setp.eq.s32 	%p10, %r582, 0;
	@%p10 bra 	$L__BB0_14;
	ld.global.u32 	%r583, [%rd7+60];
	xor.b32  	%r941, %r941, %r583;
	ld.global.u32 	%r584, [%rd7+64];
	xor.b32  	%r940, %r940, %r584;
	ld.global.u32 	%r585, [%rd7+68];
	xor.b32  	%r939, %r939, %r585;
	ld.global.u32 	%r586, [%rd7+72];
	xor.b32  	%r938, %r938, %r586;
	ld.global.u32 	%r587, [%rd7+76];
	xor.b32  	%r937, %r937, %r587;
$L__BB0_14:
	and.b32  	%r589, %r558, 16;
	setp.eq.s32 	%p11, %r589, 0;
	@%p11 bra 	$L__BB0_16;
	ld.global.u32 	%r590, [%rd7+80];
	xor.b32  	%r941, %r941, %r590;
	ld.global.u32 	%r591, [%rd7+84];
	xor.b32  	%r940, %r940, %r591;
	ld.global.u32 	%r592, [%rd7+88];
	xor.b32  	%r939, %r939, %r592;
	ld.global.u32 	%r593, [%rd7+92];
	xor.b32  	%r938, %r938, %r593;
	ld.global.u32 	%r594, [%rd7+96];
	xor.b32  	%r937, %r937, %r594;
$L__BB0_16:
	and.b32  	%r596, %r558, 32;
	setp.eq.s32 	%p12, %r596, 0;
	@%p12 bra 	$L__BB0_18;
	ld.global.u32 	%r597, [%rd7+100];
	xor.b32  	%r941, %r941, %r597;
	ld.global.u32 	%r598, [%rd7+104];
	xor.b32  	%r940, %r940, %r598;
	ld.global.u32 	%r599, [%rd7+108];
	xor.b32  	%r939, %r939, %r599;
	ld.global.u32 	%r600, [%rd7+112];
	xor.b32  	%r938, %r938, %r600;
	ld.global.u32 	%r601, [%rd7+116];
	xor.b32  	%r937, %r937, %r601;
$L__BB0_18:
	and.b32  	%r603, %r558, 64;
	setp.eq.s32 	%p13, %r603, 0;
	@%p13 bra 	$L__BB0_20;
	ld.global.u32 	%r604, [%rd7+120];
	xor.b32  	%r941, %r941, %r604;
	ld.global.u32 	%r605, [%rd7+124];
	xor.b32  	%r940, %r940, %r605;
	ld.global.u32 	%r606, [%rd7+128];
	xor.b32  	%r939, %r939, %r606;
	ld.global.u32 	%r607, [%rd7+132];
	xor.b32  	%r938, %r938, %r607;
	ld.global.u32 	%r608, [%rd7+136];
	xor.b32  	%r937, %r937, %r608;
$L__BB0_20:
	and.b32  	%r610, %r558, 128;
	setp.eq.s32 	%p14, %r610, 0;
	@%p14 bra 	$L__BB0_22;
	ld.global.u32 	%r611, [%rd7+140];
	xor.b32  	%r941, %r941, %r611;
	ld.global.u32 	%r612, [%rd7+144];
	xor.b32  	%r940, %r940, %r612;
	ld.global.u32 	%r613, [%rd7+148];
	xor.b32  	%r939, %r939, %r613;
	ld.global.u32 	%r614, [%rd7+152];
	xor.b32  	%r938, %r938, %r614;
	ld.global.u32 	%r615, [%rd7+156];
	xor.b32  	%r937, %r937, %r615;
$L__BB0_22:
	and.b32  	%r617, %r558, 256;
	setp.eq.s32 	%p15, %r617, 0;
	@%p15 bra 	$L__BB0_24;
	ld.global.u32 	%r618, [%rd7+160];
	xor.b32  	%r941, %r941, %r618;
	ld.global.u32 	%r619, [%rd7+164];
	xor.b32  	%r940, %r940, %r619;
	ld.global.u32 	%r620, [%rd7+168];
	xor.b32  	%r939, %r939, %r620;
	ld.global.u32 	%r621, [%rd7+172];
	xor.b32  	%r938, %r938, %r621;
	ld.global.u32 	%r622, [%rd7+176];
	xor.b32  	%r937, %r937, %r622;
$L__BB0_24:
	and.b32  	%r624, %r558, 512;
	setp.eq.s32 	%p16, %r624, 0;
	@%p16 bra 	$L__BB0_26;
	ld.global.u32 	%r625, [%rd7+180];
	xor.b32  	%r941, %r941, %r625;
	ld.global.u32 	%r626, [%rd7+184];
	xor.b32  	%r940, %r940, %r626;
	ld.global.u32 	%r627, [%rd7+188];
	xor.b32  	%r939, %r939, %r627;
	ld.global.u32 	%r628, [%rd7+192];
	xor.b32  	%r938, %r938, %r628;
	ld.global.u32 	%r629, [%rd7+196];
	xor.b32  	%r937, %r937, %r629;
$L__BB0_26:
	and.b32  	%r631, %r558, 1024;
	setp.eq.s32 	%p17, %r631, 0;
	@%p17 bra 	$L__BB0_28;
	ld.global.u32 	%r632, [%rd7+200];
	xor.b32  	%r941, %r941, %r632;
	ld.global.u32 	%r633, [%rd7+204];
	xor.b32  	%r940, %r940, %r633;
	ld.global.u32 	%r634, [%rd7+208];
	xor.b32  	%r939, %r939, %r634;
	ld.global.u32 	%r635, [%rd7+212];
	xor.b32  	%r938, %r938, %r635;
	ld.global.u32 	%r636, [%rd7+216];
	xor.b32  	%r937, %r937, %r636;
$L__BB0_28:
	and.b32  	%r638, %r558, 2048;
	setp.eq.s32 	%p18, %r638, 0;
	@%p18 bra 	$L__BB0_30;
	ld.global.u32 	%r639, [%rd7+220];
	xor.b32  	%r941, %r941, %r639;
	ld.global.u32 	%r640, [%rd7+224];
	xor.b32  	%r940, %r940, %r640;
	ld.global.u32 	%r641, [%rd7+228];
	xor.b32  	%r939, %r939, %r641;
	ld.global.u32 	%r642, [%rd7+232];
	xor.b32  	%r938, %r938, %r642;
	ld.global.u32 	%r643, [%rd7+236];
	xor.b32  	%r937, %r937, %r643;
$L__BB0_30:
	and.b32  	%r645, %r558, 4096;
	setp.eq.s32 	%p19, %r645, 0;
	@%p19 bra 	$L__BB0_32;
	ld.global.u32 	%r646, [%rd7+240];
	xor.b32  	%r941, %r941, %r646;
	ld.global.u32 	%r647, [%rd7+244];
	xor.b32  	%r940, %r940, %r647;
	ld.global.u32 	%r648, [%rd7+248];
	xor.b32  	%r939, %r939, %r648;
	ld.global.u32 	%r649, [%rd7+252];
	xor.b32  	%r938, %r938, %r649;
	ld.global.u32 	%r650, [%rd7+256];
	xor.b32  	%r937, %r937, %r650;
$L__BB0_32:
	and.b32  	%r652, %r558, 8192;
	setp.eq.s32 	%p20, %r652, 0;
	@%p20 bra 	$L__BB0_34;
	ld.global.u32 	%r653, [%rd7+260];
	xor.b32  	%r941, %r941, %r653;
	ld.global.u32 	%r654, [%rd7+264];
	xor.b32  	%r940, %r940, %r654;
	ld.global.u32 	%r655, [%rd7+268];
	xor.b32  	%r939, %r939, %r655;
	ld.global.u32 	%r656, [%rd7+272];
	xor.b32  	%r938, %r938, %r656;
	ld.global.u32 	%r657, [%rd7+276];
	xor.b32  	%r937, %r937, %r657;
$L__BB0_34:
	and.b32  	%r659, %r558, 16384;
	setp.eq.s32 	%p21, %r659, 0;
	@%p21 bra 	$L__BB0_36;
	ld.global.u32 	%r660, [%rd7+280];
	xor.b32  	%r941, %r941, %r660;
	ld.global.u32 	%r661, [%rd7+284];
	xor.b32  	%r940, %r940, %r661;
	ld.global.u32 	%r662, [%rd7+288];
	xor.b32  	%r939, %r939, %r662;
	ld.global.u32 	%r663, [%rd7+292];
	xor.b32  	%r938, %r938, %r663;
	ld.global.u32 	%r664, [%rd7+296];
	xor.b32  	%r937, %r937, %r664;
$L__BB0_36:
	and.b32  	%r666, %r558, 32768;
	setp.eq.s32 	%p22, %r666, 0;
	@%p22 bra 	$L__BB0_38;
	ld.global.u32 	%r667, [%rd7+300];
	xor.b32  	%r941, %r941, %r667;
	ld.global.u32 	%r668, [%rd7+304];
	xor.b32  	%r940, %r940, %r668;
	ld.global.u32 	%r669, [%rd7+308];
	xor.b32  	%r939, %r939, %r669;
	ld.global.u32 	%r670, [%rd7+312];
	xor.b32  	%r938, %r938, %r670;
	ld.global.u32 	%r671, [%rd7+316];
	xor.b32  	%r937, %r937, %r671;
$L__BB0_38:
	add.s32 	%r936, %r936, 16;
	setp.ne.s32 	%p23, %r936, 32;
	@%p23 bra 	$L__BB0_6;
	mad.lo.s32 	%r672, %r930, -31, %r18;
	add.s32 	%r930, %r672, 1;
	setp.ne.s32 	%p24, %r930, 5;
	@%p24 bra 	$L__BB0_5;
	st.local.u32 	[%rd2+4], %r941;
	st.local.v2.u32 	[%rd2+8], {%r940, %r939};
	st.local.v2.u32 	[%rd2+16], {%r938, %r937};
	setp.eq.s64 	%p25, %rd5, 1;
	@%p25 bra 	$L__BB0_115;
	mov.b32 	%r937, 0;
	mov.u32 	%r1030, %r937;
	mov.u32 	%r1031, %r937;
	mov.u32 	%r1032, %r937;
	mov.u32 	%r941, %r937;
	mov.u32 	%r1022, %r937;
$L__BB0_42:
	mul.wide.u32 	%rd23, %r1022, 4;
	add.s64 	%rd24, %rd2, %rd23;
	ld.local.u32 	%r193, [%rd24+4];
	shl.b32 	%r194, %r1022, 5;
	mov.b32 	%r1028, 0;
$L__BB0_43:
	.pragma "nounroll";
	shr.u32 	%r675, %r193, %r1028;
	and.b32  	%r676, %r675, 1;
	setp.eq.b32 	%p26, %r676, 1;
	not.pred 	%p27, %p26;
	add.s32 	%r677, %r194, %r1028;
	mul.lo.s32 	%r678, %r677, 5;
	mul.wide.u32 	%rd25, %r678, 4;
	add.s64 	%rd8, %rd6, %rd25;
	@%p27 bra 	$L__BB0_45;
	ld.global.u32 	%r679, [%rd8];
	xor.b32  	%r941, %r941, %r679;
	ld.global.u32 	%r680, [%rd8+4];
	xor.b32  	%r1032, %r1032, %r680;
	ld.global.u32 	%r681, [%rd8+8];
	xor.b32  	%r1031, %r1031, %r681;
	ld.global.u32 	%r682, [%rd8+12];
	xor.b32  	%r1030, %r1030, %r682;
	ld.global.u32 	%r683, [%rd8+16];
	xor.b32  	%r937, %r937, %r683;
$L__BB0_45:
	and.b32  	%r685, %r675, 2;
	setp.eq.s32 	%p28, %r685, 0;
	@%p28 bra 	$L__BB0_47;
	ld.global.u32 	%r686, [%rd8+20];
	xor.b32  	%r941, %r941, %r686;
	ld.global.u32 	%r687, [%rd8+24];
	xor.b32  	%r1032, %r1032, %r687;
	ld.global.u32 	%r688, [%rd8+28];
	xor.b32  	%r1031, %r1031, %r688;
	ld.global.u32 	%r689, [%rd8+32];
	xor.b32  	%r1030, %r1030, %r689;
	ld.global.u32 	%r690, [%rd8+36];
	xor.b32  	%r937, %r937, %r690;
$L__BB0_47:
	and.b32  	%r692, %r675, 4;
	setp.eq.s32 	%p29, %r692, 0;
	@%p29 bra 	$L__BB0_49;
	ld.global.u32 	%r693, [%rd8+40];
	xor.b32  	%r941, %r941, %r693;
	ld.global.u32 	%r694, [%rd8+44];
	xor.b32  	%r1032, %r1032, %r694;
	ld.global.u32 	%r695, [%rd8+48];
	xor.b32  	%r1031, %r1031, %r695;
	ld.global.u32 	%r696, [%rd8+52];
	xor.b32  	%r1030, %r1030, %r696;
	ld.global.u32 	%r697, [%rd8+56];
	xor.b32  	%r937, %r937, %r697;
$L__BB0_49:
	and.b32  	%r699, %r675, 8;
	setp.eq.s32 	%p30, %r699, 0;
	@%p30 bra 	$L__BB0_51;
	ld.global.u32 	%r700, [%rd8+60];
	xor.b32  	%r941, %r941, %r700;
	ld.global.u32 	%r701, [%rd8+64];
	xor.b32  	%r1032, %r1032, %r701;
	ld.global.u32 	%r702, [%rd8+68];
	xor.b32  	%r1031, %r1031, %r702;
	ld.global.u32 	%r703, [%rd8+72];
	xor.b32  	%r1030, %r1030, %r703;
	ld.global.u32 	%r704, [%rd8+76];
	xor.b32  	%r937, %r937, %r704;
$L__BB0_51:
	and.b32  	%r706, %r675, 16;
	setp.eq.s32 	%p31, %r706, 0;
	@%p31 bra 	$L__BB0_53;
	ld.global.u32 	%r707, [%rd8+80];
	xor.b32  	%r941, %r941, %r707;
	ld.global.u32 	%r708, [%rd8+84];
	xor.b32  	%r1032, %r1032, %r708;
	ld.global.u32 	%r709, [%rd8+88];
	xor.b32  	%r1031, %r1031, %r709;
	ld.global.u32 	%r710, [%rd8+92];
	xor.b32  	%r1030, %r1030, %r710;
	ld.global.u32 	%r711, [%rd8+96];
	xor.b32  	%r937, %r937, %r711;
$L__BB0_53:
	and.b32  	%r713, %r675, 32;
	setp.eq.s32 	%p32, %r713, 0;
	@%p32 bra 	$L__BB0_55;
	ld.global.u32 	%r714, [%rd8+100];
	xor.b32  	%r941, %r941, %r714;
	ld.global.u32 	%r715, [%rd8+104];
	xor.b32  	%r1032, %r1032, %r715;
	ld.global.u32 	%r716, [%rd8+108];
	xor.b32  	%r1031, %r1031, %r716;
	ld.global.u32 	%r717, [%rd8+112];
	xor.b32  	%r1030, %r1030, %r717;
	ld.global.u32 	%r718, [%rd8+116];
	xor.b32  	%r937, %r937, %r718;
$L__BB0_55:
	and.b32  	%r720, %r675, 64;
	setp.eq.s32 	%p33, %r720, 0;
	@%p33 bra 	$L__BB0_57;
	ld.global.u32 	%r721, [%rd8+120];
	xor.b32  	%r941, %r941, %r721;
	ld.global.u32 	%r722, [%rd8+124];
	xor.b32  	%r1032, %r1032, %r722;
	ld.global.u32 	%r723, [%rd8+128];
	xor.b32  	%r1031, %r1031, %r723;
	ld.global.u32 	%r724, [%rd8+132];
	xor.b32  	%r1030, %r1030, %r724;
	ld.global.u32 	%r725, [%rd8+136];
	xor.b32  	%r937, %r937, %r725;
$L__BB0_57:
	and.b32  	%r727, %r675, 128;
	setp.eq.s32 	%p34, %r727, 0;
	@%p34 bra 	$L__BB0_59;
	ld.global.u32 	%r728, [%rd8+140];
	xor.b32  	%r941, %r941, %r728;
	ld.global.u32 	%r729, [%rd8+144];
	xor.b32  	%r1032, %r1032, %r729;
	ld.global.u32 	%r730, [%rd8+148];
	xor.b32  	%r1031, %r1031, %r730;
	ld.global.u32 	%r731, [%rd8+152];
	xor.b32  	%r1030, %r1030, %r731;
	ld.global.u32 	%r732, [%rd8+156];
	xor.b32  	%r937, %r937, %r732;
$L__BB0_59:
	and.b32  	%r734, %r675, 256;
	setp.eq.s32 	%p35, %r734, 0;
	@%p35 bra 	$L__BB0_61;
	ld.global.u32 	%r735, [%rd8+160];
	xor.b32  	%r941, %r941, %r735;
	ld.global.u32 	%r736, [%rd8+164];
	xor.b32  	%r1032, %r1032, %r736;
	ld.global.u32 	%r737, [%rd8+168];
	xor.b32  	%r1031, %r1031, %r737;
	ld.global.u32 	%r738, [%rd8+172];
	xor.b32  	%r1030, %r1030, %r738;
	ld.global.u32 	%r739, [%rd8+176];
	xor.b32  	%r937, %r937, %r739;
$L__BB0_61:
	and.b32  	%r741, %r675, 512;
	setp.eq.s32 	%p36, %r741, 0;
	@%p36 bra 	$L__BB0_63;
	ld.global.u32 	%r742, [%rd8+180];
	xor.b32  	%r941, %r941, %r742;
	ld.global.u32 	%r743, [%rd8+184];
	xor.b32  	%r1032, %r1032, %r743;
	ld.global.u32 	%r744, [%rd8+188];
	xor.b32  	%r1031, %r1031, %r744;
	ld.global.u32 	%r745, [%rd8+192];
	xor.b32  	%r1030, %r1030, %r745;
	ld.global.u32 	%r746, [%rd8+196];
	xor.b32  	%r937, %r937, %r746;
$L__BB0_63:
	and.b32  	%r748, %r675, 1024;
	setp.eq.s32 	%p37, %r748, 0;
	@%p37 bra 	$L__BB0_65;
	ld.global.u32 	%r749, [%rd8+200];
	xor.b32  	%r941, %r941, %r749;
	ld.global.u32 	%r750, [%rd8+204];
	xor.b32  	%r1032, %r1032, %r750;
	ld.global.u32 	%r751, [%rd8+208];
	xor.b32  	%r1031, %r1031, %r751;
	ld.global.u32 	%r752, [%rd8+212];
	xor.b32  	%r1030, %r1030, %r752;
	ld.global.u32 	%r753, [%rd8+216];
	xor.b32  	%r937, %r937, %r753;
$L__BB0_65:
	and.b32  	%r755, %r675, 2048;
	setp.eq.s32 	%p38, %r755, 0;
	@%p38 bra 	$L__BB0_67;
	ld.global.u32 	%r756, [%rd8+220];
	xor.b32  	%r941, %r941, %r756;
	ld.global.u32 	%r757, [%rd8+224];
	xor.b32  	%r1032, %r1032, %r757;
	ld.global.u32 	%r758, [%rd8+228];
	xor.b32  	%r1031, %r1031, %r758;
	ld.global.u32 	%r759, [%rd8+232];
	xor.b32  	%r1030, %r1030, %r759;
	ld.global.u32 	%r760, [%rd8+236];
	xor.b32  	%r937, %r937, %r760;
$L__BB0_67:
	and.b32  	%r762, %r675, 4096;
	setp.eq.s32 	%p39, %r762, 0;
	@%p39 bra 	$L__BB0_69;
	ld.global.u32 	%r763, [%rd8+240];
	xor.b32  	%r941, %r941, %r763;
	ld.global.u32 	%r764, [%rd8+244];
	xor.b32  	%r1032, %r1032, %r764;
	ld.global.u32 	%r765, [%rd8+248];
	xor.b32  	%r1031, %r1031, %r765;
	ld.global.u32 	%r766, [%rd8+252];
	xor.b32  	%r1030, %r1030, %r766;
	ld.global.u32 	%r767, [%rd8+256];
	xor.b32  	%r937, %r937, %r767;
$L__BB0_69:
	and.b32  	%r769, %r675, 8192;
	setp.eq.s32 	%p40, %r769, 0;
	@%p40 bra 	$L__BB0_71;
	ld.global.u32 	%r770, [%rd8+260];
	xor.b32  	%r941, %r941, %r770;
	ld.global.u32 	%r771, [%rd8+264];
	xor.b32  	%r1032, %r1032, %r771;
	ld.global.u32 	%r772, [%rd8+268];
	xor.b32  	%r1031, %r1031, %r772;
	ld.global.u32 	%r773, [%rd8+272];
	xor.b32  	%r1030, %r1030, %r773;
	ld.global.u32 	%r774, [%rd8+276];
	xor.b32  	%r937, %r937, %r774;
$L__BB0_71:
	and.b32  	%r776, %r675, 16384;
	setp.eq.s32 	%p41, %r776, 0;
	@%p41 bra 	$L__BB0_73;
	ld.global.u32 	%r777, [%rd8+280];
	xor.b32  	%r941, %r941, %r777;
	ld.global.u32 	%r778, [%rd8+284];
	xor.b32  	%r1032, %r1032, %r778;
	ld.global.u32 	%r779, [%rd8+288];
	xor.b32  	%r1031, %r1031, %r779;
	ld.global.u32 	%r780, [%rd8+292];
	xor.b32  	%r1030, %r1030, %r780;
	ld.global.u32 	%r781, [%rd8+296];
	xor.b32  	%r937, %r937, %r781;
$L__BB0_73:
	and.b32  	%r783, %r675, 32768;
	setp.eq.s32 	%p42, %r783, 0;
	@%p42 bra 	$L__BB0_75;
	ld.global.u32 	%r784, [%rd8+300];
	xor.b32  	%r941, %r941, %r784;
	ld.global.u32 	%r785, [%rd8+304];
	xor.b32  	%r1032, %r1032, %r785;
	ld.global.u32 	%r786, [%rd8+308];
	xor.b32  	%r1031, %r1031, %r786;
	ld.global.u32 	%r787, [%rd8+312];
	xor.b32  	%r1030, %r1030, %r787;
	ld.global.u32 	%r788, [%rd8+316];
	xor.b32  	%r937, %r937, %r788;
$L__BB0_75:
	add.s32 	%r1028, %r1028, 16;
	setp.ne.s32 	%p43, %r1028, 32;
	@%p43 bra 	$L__BB0_43;
	mad.lo.s32 	%r789, %r1022, -31, %r194;
	add.s32 	%r1022, %r789, 1;
	setp.ne.s32 	%p44, %r1022, 5;
	@%p44 bra 	$L__BB0_42;
	st.local.u32 	[%rd2+4], %r941;
	st.local.v2.u32 	[%rd2+8], {%r1032, %r1031};
	st.local.v2.u32 	[%rd2+16], {%r1030, %r937};
	setp.ne.s64 	%p45, %rd5, 3;
	@%p45 bra 	$L__BB0_115;
	mov.b32 	%r937, 0;
	mov.u32 	%r1122, %r937;
	mov.u32 	%r1123, %r937;
	mov.u32 	%r1124, %r937;
	mov.u32 	%r941, %r937;
	mov.u32 	%r1114, %r937;
$L__BB0_79:
	mul.wide.u32 	%rd26, %r1114, 4;
	add.s64 	%rd27, %rd2, %rd26;
	ld.local.u32 	%r369, [%rd27+4];
	shl.b32 	%r370, %r1114, 5;
	mov.b32 	%r1120, 0;
$L__BB0_80:
	.pragma "nounroll";
	shr.u32 	%r792, %r369, %r1120;
	and.b32  	%r793, %r792, 1;
	setp.eq.b32 	%p46, %r793, 1;
	not.pred 	%p47, %p46;
	add.s32 	%r794, %r370, %r1120;
	mul.lo.s32 	%r795, %r794, 5;
	mul.wide.u32 	%rd28, %r795, 4;
	add.s64 	%rd9, %rd6, %rd28;
	@%p47 bra 	$L__BB0_82;
	ld.global.u32 	%r796, [%rd9];
	xor.b32  	%r941, %r941, %r796;
	ld.global.u32 	%r797, [%rd9+4];
	xor.b32  	%r1124, %r1124, %r797;
	ld.global.u32 	%r798, [%rd9+8];
	xor.b32  	%r1123, %r1123, %r798;
	ld.global.u32 	%r799, [%rd9+12];
	xor.b32  	%r1122, %r1122, %r799;
	ld.global.u32 	%r800, [%rd9+16];
	xor.b32  	%r937, %r937, %r800;
$L__BB0_82:
	and.b32  	%r802, %r792, 2;
	setp.eq.s32 	%p48, %r802, 0;
	@%p48 bra 	$L__BB0_84;
	ld.global.u32 	%r803, [%rd9+20];
	xor.b32  	%r941, %r941, %r803;
	ld.global.u32 	%r804, [%rd9+24];
	xor.b32  	%r1124, %r1124, %r804;
	ld.global.u32 	%r805, [%rd9+28];
	xor.b32  	%r1123, %r1123, %r805;
	ld.global.u32 	%r806, [%rd9+32];
	xor.b32  	%r1122, %r1122, %r806;
	ld.global.u32 	%r807, [%rd9+36];
	xor.b32  	%r937, %r937, %r807;
$L__BB0_84:
	and.b32  	%r809, %r792, 4;
	setp.eq.s32 	%p49, %r809, 0;
	@%p49 bra 	$L__BB0_86;
	ld.global.u32 	%r810, [%rd9+40];
	xor.b32  	%r941, %r941, %r810;
	ld.global.u32 	%r811, [%rd9+44];
	xor.b32  	%r1124, %r1124, %r811;
	ld.global.u32 	%r812, [%rd9+48];
	xor.b32  	%r1123, %r1123, %r812;
	ld.global.u32 	%r813, [%rd9+52];
	xor.b32  	%r1122, %r1122, %r813;
	ld.global.u32 	%r814, [%rd9+56];
	xor.b32  	%r937, %r937, %r814;
$L__BB0_86:
	and.b32  	%r816, %r792, 8;
	setp.eq.s32 	%p50, %r816, 0;
	@%p50 bra 	$L__BB0_88;
	ld.global.u32 	%r817, [%rd9+60];
	xor.b32  	%r941, %r941, %r817;
	ld.global.u32 	%r818, [%rd9+64];
	xor.b32  	%r1124, %r1124, %r818;
	ld.global.u32 	%r819, [%rd9+68];
	xor.b32  	%r1123, %r1123, %r819;
	ld.global.u32 	%r820, [%rd9+72];
	xor.b32  	%r1122, %r1122, %r820;
	ld.global.u32 	%r821, [%rd9+76];
	xor.b32  	%r937, %r937, %r821;
$L__BB0_88:
	and.b32  	%r823, %r792, 16;
	setp.eq.s32 	%p51, %r823, 0;
	@%p51 bra 	$L__BB0_90;
	ld.global.u32 	%r824, [%rd9+80];
	xor.b32  	%r941, %r941, %r824;
	ld.global.u32 	%r825, [%rd9+84];
	xor.b32  	%r1124, %r1124, %r825;
	ld.global.u32 	%r826, [%rd9+88];
	xor.b32  	%r1123, %r1123, %r826;
	ld.global.u32 	%r827, [%rd9+92];
	xor.b32  	%r1122, %r1122, %r827;
	ld.global.u32 	%r828, [%rd9+96];
	xor.b32  	%r937, %r937, %r828;
$L__BB0_90:
	and.b32  	%r830, %r792, 32;
	setp.eq.s32 	%p52, %r830, 0;
	@%p52 bra 	$L__BB0_92;
	ld.global.u32 	%r831, [%rd9+100];
	xor.b32  	%r941, %r941, %r831;
	ld.global.u32 	%r832, [%rd9+104];
	xor.b32  	%r1124, %r1124, %r832;
	ld.global.u32 	%r833, [%rd9+108];
	xor.b32  	%r1123, %r1123, %r833;
	ld.global.u32 	%r834, [%rd9+112];
	xor.b32  	%r1122, %r1122, %r834;
	ld.global.u32 	%r835, [%rd9+116];
	xor.b32  	%r937, %r937, %r835;
$L__BB0_92:
	and.b32  	%r837, %r792, 64;
	setp.eq.s32 	%p53, %r837, 0;
	@%p53 bra 	$L__BB0_94;
	ld.global.u32 	%r838, [%rd9+120];
	xor.b32  	%r941, %r941, %r838;
	ld.global.u32 	%r839, [%rd9+124];
	xor.b32  	%r1124, %r1124, %r839;
	ld.global.u32 	%r840, [%rd9+128];
	xor.b32  	%r1123, %r1123, %r840;
	ld.global.u32 	%r841, [%rd9+132];
	xor.b32  	%r1122, %r1122, %r841;
	ld.global.u32 	%r842, [%rd9+136];
	xor.b32  	%r937, %r937, %r842;
$L__BB0_94:
	and.b32  	%r844, %r792, 128;
	setp.eq.s32 	%p54, %r844, 0;
	@%p54 bra 	$L__BB0_96;
	ld.global.u32 	%r845, [%rd9+140];
	xor.b32  	%r941, %r941, %r845;
	ld.global.u32 	%r846, [%rd9+144];
	xor.b32  	%r1124, %r1124, %r846;
	ld.global.u32 	%r847, [%rd9+148];
	xor.b32  	%r1123, %r1123, %r847;
	ld.global.u32 	%r848, [%rd9+152];
	xor.b32  	%r1122, %r1122, %r848;
	ld.global.u32 	%r849, [%rd9+156];
	xor.b32  	%r937, %r937, %r849;
$L__BB0_96:
	and.b32  	%r851, %r792, 256;
	setp.eq.s32 	%p55, %r851, 0;
	@%p55 bra 	$L__BB0_98;
	ld.global.u32 	%r852, [%rd9+160];
	xor.b32  	%r941, %r941, %r852;
	ld.global.u32 	%r853, [%rd9+164];
	xor.b32  	%r1124, %r1124, %r853;
	ld.global.u32 	%r854, [%rd9+168];
	xor.b32  	%r1123, %r1123, %r854;
	ld.global.u32 	%r855, [%rd9+172];
	xor.b32  	%r1122, %r1122, %r855;
	ld.global.u32 	%r856, [%rd9+176];
	xor.b32  	%r937, %r937, %r856;
$L__BB0_98:
	and.b32  	%r858, %r792, 512;
	setp.eq.s32 	%p56, %r858, 0;
	@%p56 bra 	$L__BB0_100;
	ld.global.u32 	%r859, [%rd9+180];
	xor.b32  	%r941, %r941, %r859;
	ld.global.u32 	%r860, [%rd9+184];
	xor.b32  	%r1124, %r1124, %r860;
	ld.global.u32 	%r861, [%rd9+188];
	xor.b32  	%r1123, %r1123, %r861;
	ld.global.u32 	%r862, [%rd9+192];
	xor.b32  	%r1122, %r1122, %r862;
	ld.global.u32 	%r863, [%rd9+196];
	xor.b32  	%r937, %r937, %r863;
$L__BB0_100:
	and.b32  	%r865, %r792, 1024;
	setp.eq.s32 	%p57, %r865, 0;
	@%p57 bra 	$L__BB0_102;
	ld.global.u32 	%r866, [%rd9+200];
	xor.b32  	%r941, %r941, %r866;
	ld.global.u32 	%r867, [%rd9+204];
	xor.b32  	%r1124, %r1124, %r867;
	ld.global.u32 	%r868, [%rd9+208];
	xor.b32  	%r1123, %r1123, %r868;
	ld.global.u32 	%r869, [%rd9+212];
	xor.b32  	%r1122, %r1122, %r869;
	ld.global.u32 	%r870, [%rd9+216];
	xor.b32  	%r937, %r937, %r870;
$L__BB0_102:
	and.b32  	%r872, %r792, 2048;
	setp.eq.s32 	%p58, %r872, 0;
	@%p58 bra 	$L__BB0_104;
	ld.global.u32 	%r873, [%rd9+220];
	xor.b32  	%r941, %r941, %r873;
	ld.global.u32 	%r874, [%rd9+224];
	xor.b32  	%r1124, %r1124, %r874;
	ld.global.u32 	%r875, [%rd9+228];
	xor.b32  	%r1123, %r1123, %r875;
	ld.global.u32 	%r876, [%rd9+232];
	xor.b32  	%r1122, %r1122, %r876;
	ld.global.u32 	%r877, [%rd9+236];
	xor.b32  	%r937, %r937, %r877;
$L__BB0_104:
	and.b32  	%r879, %r792, 4096;
	setp.eq.s32 	%p59, %r879, 0;
	@%p59 bra 	$L__BB0_106;
	ld.global.u32 	%r880, [%rd9+240];
	xor.b32  	%r941, %r941, %r880;
	ld.global.u32 	%r881, [%rd9+244];
	xor.b32  	%r1124, %r1124, %r881;
	ld.global.u32 	%r882, [%rd9+248];
	xor.b32  	%r1123, %r1123, %r882;
	ld.global.u32 	%r883, [%rd9+252];
	xor.b32  	%r1122, %r1122, %r883;
	ld.global.u32 	%r884, [%rd9+256];
	xor.b32  	%r937, %r937, %r884;
$L__BB0_106:
	and.b32  	%r886, %r792, 8192;
	setp.eq.s32 	%p60, %r886, 0;
	@%p60 bra 	$L__BB0_108;
	ld.global.u32 	%r887, [%rd9+260];
	xor.b32  	%r941, %r941, %r887;
	ld.global.u32 	%r888, [%rd9+264];
	xor.b32  	%r1124, %r1124, %r888;
	ld.global.u32 	%r889, [%rd9+268];
	xor.b32  	%r1123, %r1123, %r889;
	ld.global.u32 	%r890, [%rd9+272];
	xor.b32  	%r1122, %r1122, %r890;
	ld.global.u32 	%r891, [%rd9+276];
	xor.b32  	%r937, %r937, %r891;
$L__BB0_108:
	and.b32  	%r893, %r792, 16384;
	setp.eq.s32 	%p61, %r893, 0;
	@%p61 bra 	$L__BB0_110;
	ld.global.u32 	%r894, [%rd9+280];
	xor.b32  	%r941, %r941, %r894;
	ld.global.u32 	%r895, [%rd9+284];
	xor.b32  	%r1124, %r1124, %r895;
	ld.global.u32 	%r896, [%rd9+288];
	xor.b32  	%r1123, %r1123, %r896;
	ld.global.u32 	%r897, [%rd9+292];
	xor.b32  	%r1122, %r1122, %r897;
	ld.global.u32 	%r898, [%rd9+296];
	xor.b32  	%r937, %r937, %r898;
$L__BB0_110:
	and.b32  	%r900, %r792, 32768;
	setp.eq.s32 	%p62, %r900, 0;
	@%p62 bra 	$L__BB0_112;
	ld.global.u32 	%r901, [%rd9+300];
	xor.b32  	%r941, %r941, %r901;
	ld.global.u32 	%r902, [%rd9+304];
	xor.b32  	%r1124, %r1124, %r902;
	ld.global.u32 	%r903, [%rd9+308];
	xor.b32  	%r1123, %r1123, %r903;
	ld.global.u32 	%r904, [%rd9+312];
	xor.b32  	%r1122, %r1122, %r904;
	ld.global.u32 	%r905, [%rd9+316];
	xor.b32  	%r937, %r937, %r905;
$L__BB0_112:
	add.s32 	%r1120, %r1120, 16;
	setp.ne.s32 	%p63, %r1120, 32;
	@%p63 bra 	$L__BB0_80;
	mad.lo.s32 	%r906, %r1114, -31, %r370;
	add.s32 	%r1114, %r906, 1;
	setp.ne.s32 	%p64, %r1114, 5;
	@%p64 bra 	$L__BB0_79;
	st.local.u32 	[%rd2+4], %r941;
	st.local.v2.u32 	[%rd2+8], {%r1124, %r1123};
	st.local.v2.u32 	[%rd2+16], {%r1122, %r937};
$L__BB0_115:
	shr.u64 	%rd39, %rd4, 2;
	add.s32 	%r924, %r924, 1;
	setp.gt.u64 	%p65, %rd4, 3;
	@%p65 bra 	$L__BB0_3;
$L__BB0_116:
	shr.u32 	%r907, %r941, 2;
	xor.b32  	%r908, %r907, %r941;
	shl.b32 	%r909, %r937, 4;
	shl.b32 	%r910, %r908, 1;
	xor.b32  	%r911, %r910, %r909;
	xor.b32  	%r912, %r911, %r908;
	xor.b32  	%r913, %r912, %r937;
	add.s32 	%r914, %r5, %r913;
	add.s32 	%r915, %r914, 362437;
	mul.hi.u32 	%r916, %r915, -858993459;
	shr.u32 	%r917, %r916, 3;
	mul.lo.s32 	%r918, %r917, 10;
	sub.s32 	%r919, %r915, %r918;
	add.s32 	%r920, %r919, 1;
	cvt.s64.s32 	%rd29, %r3;
	cvt.u64.u32 	%rd30, %r2;
	add.s64 	%rd31, %rd29, %rd30;
	shl.b64 	%rd32, %rd31, 2;
	add.s64 	%rd33, %rd1, %rd32;
	st.global.u32 	[%rd33], %r920;
	mul.lo.s32 	%r921, %r544, %r2;
	cvt.s64.s32 	%rd34, %r921;
	cvt.u64.u32 	%rd35, %r1;
	add.s64 	%rd36, %rd34, %rd35;
	shl.b64 	%rd37, %rd36, 2;
	add.s64 	%rd38, %rd1, %rd37;
	st.global.u32 	[%rd38], %r920;
	bra.uni 	$L__BB0_119;
$L__BB0_117:
	setp.ne.s32 	%p2, %r1, %r2;
	@%p2 bra 	$L__BB0_119;
	mul.lo.s32 	%r546, %r544, %r1;
	cvt.s64.s32 	%rd12, %r546;
	cvt.u64.u32 	%rd13, %r1;
	add.s64 	%rd14, %rd12, %rd13;
	shl.b64 	%rd15, %rd14, 2;
	add.s64 	%rd16, %rd1, %rd15;
	mov.b32 	%r547, 0;
	st.global.u32 	[%rd16], %r547;
$L__BB0_119:
	ret;

}
	// .globl	_Z16c_generate_itemsPiiiii
.visible .entry _Z16c_generate_itemsPiiiii(
	.param .u64 .ptr .align 1 _Z16c_generate_itemsPiiiii_param_0,
	.param .u32 _Z16c_generate_itemsPiiiii_param_1,
	.param .u32 _Z16c_generate_itemsPiiiii_param_2,
	.param .u32 _Z16c_generate_itemsPiiiii_param_3,
	.param .u32 _Z16c_generate_itemsPiiiii_param_4
)
{
	.local .align 8 .b8 	__local_depot1[48];
	.reg .b64 	%SP;
	.reg .b64 	%SPL;
	.reg .pred 	%p<77>;
	.reg .b32 	%r<1290>;
	.reg .b64 	%rd<47>;

	mov.u64 	%SPL, __local_depot1;
	ld.param.u64 	%rd11, [_Z16c_generate_itemsPiiiii_param_0];
	ld.param.u32 	%r593, [_Z16c_generate_itemsPiiiii_param_1];
	ld.param.u32 	%r594, [_Z16c_generate_itemsPiiiii_param_3];
	ld.param.u32 	%r595, [_Z16c_generate_itemsPiiiii_param_4];
	cvta.to.global.u64 	%rd1, %rd11;
	add.u64 	%rd2, %SPL, 0;
	mov.u32 	%r1, %tid.x;
	setp.lt.s32 	%p1, %r594, 1;
	@%p1 bra 	$L__BB1_12;
	mul.lo.s32 	%r2, %r594, %r1;
	and.b32  	%r3, %r594, 7;
	setp.lt.u32 	%p2, %r594, 8;
	mov.b32 	%r980, 0;
	@%p2 bra 	$L__BB1_4;
	and.b32  	%r980, %r594, 2147483640;
	mov.b32 	%r978, 0;
$L__BB1_3:
	.pragma "nounroll";
	add.s32 	%r598, %r978, %r2;
	mul.wide.u32 	%rd13, %r598, 4;
	add.s64 	%rd14, %rd1, %rd13;
	mov.b32 	%r599, 0;
	st.global.u32 	[%rd14], %r599;
	st.global.u32 	[%rd14+4], %r599;
	st.global.u32 	[%rd14+8], %r599;
	st.global.u32 	[%rd14+12], %r599;
	st.global.u32 	[%rd14+16], %r599;
	st.global.u32 	[%rd14+20], %r599;
	st.global.u32 	[%rd14+24], %r599;
	st.global.u32 	[%rd14+28], %r599;
	add.s32 	%r978, %r978, 8;
	setp.ne.s32 	%p3, %r978, %r980;
	@%p3 bra 	$L__BB1_3;
$L__BB1_4:
	setp.eq.s32 	%p4, %r3, 0;
	@%p4 bra 	$L__BB1_12;
	and.b32  	%r8, %r594, 3;
	setp.lt.u32 	%p5, %r3, 4;
	@%p5 bra 	$L__BB1_7;
	add.s32 	%r600, %r980, %r2;
	mul.wide.u32 	%rd15, %r600, 4;
	add.s64 	%rd16, %rd1, %rd15;
	mov.b32 	%r601, 0;
	st.global.u32 	[%rd16], %r601;
	cvt.u64.u32 	%rd17, %r2;
	cvt.u64.u32 	%rd18, %r980;
	add.s64 	%rd19, %rd18, %rd17;
	shl.b64 	%rd20, %rd19, 2;
	add.s64 	%rd21, %rd1, %rd20;
	st.global.u32 	[%rd21+4], %r601;
	st.global.u32 	[%rd21+8], %r601;
	st.global.u32 	[%rd21+12], %r601;
	add.s32 	%r980, %r980, 4;
$L__BB1_7:
	setp.eq.s32 	%p6, %r8, 0;
	@%p6 bra 	$L__BB1_12;
	setp.eq.s32 	%p7, %r8, 1;
	@%p7 bra 	$L__BB1_10;
	add.s32 	%r602, %r980, %r2;
	mul.wide.u32 	%rd22, %r602, 4;
	add.s64 	%rd23, %rd1, %rd22;
	mov.b32 	%r603, 0;
	st.global.u32 	[%rd23], %r603;
	cvt.u64.u32 	%rd24, %r2;
	cvt.u64.u32 	%rd25, %r980;
	add.s64 	%rd26, %rd25, %rd24;
	shl.b64 	%rd27, %rd26, 2;
	add.s64 	%rd28, %rd1, %rd27;
	st.global.u32 	[%rd28+4], %r603;
	add.s32 	%r980, %r980, 2;
$L__BB1_10:
	and.b32  	%r604, %r594, 1;
	setp.eq.b32 	%p8, %r604, 1;
	not.pred 	%p9, %p8;
	@%p9 bra 	$L__BB1_12;
	add.s32 	%r605, %r980, %r2;
	mul.wide.u32 	%rd29, %r605, 4;
	add.s64 	%rd30, %rd1, %rd29;
	mov.b32 	%r606, 0;
	st.global.u32 	[%rd30], %r606;
$L__BB1_12:
	xor.b32  	%r607, %r595, -1429050551;
	mul.lo.s32 	%r608, %r607, 1099087573;
	setp.gt.s32 	%p10, %r595, -1;
	selp.b32 	%r609, -644748465, -1947113066, %p10;
	add.s32 	%r610, %r609, %r608;
	add.s32 	%r1281, %r610, 6615241;
	add.s32 	%r1004, %r608, 123456789;
	st.local.v2.u32 	[%rd2], {%r1281, %r1004};
	xor.b32  	%r1003, %r608, 362436069;
	add.s32 	%r1002, %r609, 521288629;
	st.local.v2.u32 	[%rd2+8], {%r1003, %r1002};
	xor.b32  	%r1001, %r609, 88675123;
	add.s32 	%r1000, %r608, 5783321;
	st.local.v2.u32 	[%rd2+16], {%r1001, %r1000};
	setp.eq.s32 	%p11, %r1, 0;
	@%p11 bra 	$L__BB1_127;
	cvt.u64.u32 	%rd46, %r1;
	mov.b32 	%r987, 0;
	mov.u64 	%rd32, precalc_xorwow_matrix;
$L__BB1_14:
	mov.u64 	%rd4, %rd46;
	and.b64  	%rd5, %rd4, 3;
	setp.eq.s64 	%p12, %rd5, 0;
	@%p12 bra 	$L__BB1_126;
	mul.wide.u32 	%rd31, %r987, 3200;
	add.s64 	%rd6, %rd32, %rd31;
	mov.b32 	%r1000, 0;
	mov.u32 	%r1001, %r1000;
	mov.u32 	%r1002, %r1000;
	mov.u32 	%r1003, %r1000;
	mov.u32 	%r1004, %r1000;
	mov.u32 	%r993, %r1000;
$L__BB1_16:
	mul.wide.u32 	%rd33, %r993, 4;
	add.s64 	%rd34, %rd2, %rd33;
	ld.local.u32 	%r31, [%rd34+4];
	shl.b32 	%r32, %r993, 5;
	mov.b32 	%r999, 0;
$L__BB1_17:
	.pragma "nounroll";
	shr.u32 	%r614, %r31, %r999;
	and.b32  	%r615, %r614, 1;
	setp.eq.b32 	%p13, %r615, 1;
	not.pred 	%p14, %p13;
	add.s32 	%r616, %r32, %r999;
	mul.lo.s32 	%r617, %r616, 5;
	mul.wide.u32 	%rd35, %r617, 4;
	add.s64 	%rd7, %rd6, %rd35;
	@%p14 bra 	$L__BB1_19;
	ld.global.u32 	%r618, [%rd7];
	xor.b32  	%r1004, %r1004, %r618;
	ld.global.u32 	%r619, [%rd7+4];
	xor.b32  	%r1003, %r1003, %r619;
	ld.global.u32 	%r620, [%rd7+8];
	xor.b32  	%r1002, %r1002, %r620;
	ld.global.u32 	%r621, [%rd7+12];
	xor.b32  	%r1001, %r1001, %r621;
	ld.global.u32 	%r622, [%rd7+16];
	xor.b32  	%r1000, %r1000, %r622;
$L__BB1_19:
	and.b32  	%r624, %r614, 2;
	setp.eq.s32 	%p15, %r624, 0;
	@%p15 bra 	$L__BB1_21;
	ld.global.u32 	%r625, [%rd7+20];
	xor.b32  	%r1004, %r1004, %r625;
	ld.global.u32 	%r626, [%rd7+24];
	xor.b32  	%r1003, %r1003, %r626;
	ld.global.u32 	%r627, [%rd7+28];
	xor.b32  	%r1002, %r1002, %r627;
	ld.global.u32 	%r628, [%rd7+32];
	xor.b32  	%r1001, %r1001, %r628;
	ld.global.u32 	%r629, [%rd7+36];
	xor.b32  	%r1000, %r1000, %r629;
$L__BB1_21:
	and.b32  	%r631, %r614, 4;
	setp.eq.s32 	%p16, %r631, 0;
	@%p16 bra 	$L__BB1_23;
	ld.global.u32 	%r632, [%rd7+40];
	xor.b32  	%r1004, %r1004, %r632;
	ld.global.u32 	%r633, [%rd7+44];
	xor.b32  	%r1003, %r1003, %r633;
	ld.global.u32 	%r634, [%rd7+48];
	xor.b32  	%r1002, %r1002, %r634;
	ld.global.u32 	%r635, [%rd7+52];
	xor.b32  	%r1001, %r1001, %r635;
	ld.global.u32 	%r636, [%rd7+56];
	xor.b32  	%r1000, %r1000, %r636;
$L__BB1_23:
	and.b32  	%r638, %r614, 8;
	setp.eq.s32 	%p17, %r638, 0;
	@%p17 bra 	$L__BB1_25;
	ld.global.u32 	%r639, [%rd7+60];
	xor.b32  	%r1004, %r1004, %r639;
	ld.global.u32 	%r640, [%rd7+64];
	xor.b32  	%r1003, %r1003, %r640;
	ld.global.u32 	%r641, [%rd7+68];
	xor.b32  	%r1002, %r1002, %r641;
	ld.global.u32 	%r642, [%rd7+72];
	xor.b32  	%r1001, %r1001, %r642;
	ld.global.u32 	%r643, [%rd7+76];
	xor.b32  	%r1000, %r1000, %r643;
$L__BB1_25:
	and.b32  	%r645, %r614, 16;
	setp.eq.s32 	%p18, %r645, 0;
	@%p18 bra 	$L__BB1_27;
	ld.global.u32 	%r646, [%rd7+80];
	xor.b32  	%r1004, %r1004, %r646;
	ld.global.u32 	%r647, [%rd7+84];
	xor.b32  	%r1003, %r1003, %r647;
	ld.global.u32 	%r648, [%rd7+88];
	xor.b32  	%r1002, %r1002, %r648;
	ld.global.u32 	%r649, [%rd7+92];
	xor.b32  	%r1001, %r1001, %r649;
	ld.global.u32 	%r650, [%rd7+96];
	xor.b32  	%r1000, %r1000, %r650;
$L__BB1_27:
	and.b32  	%r652, %r614, 32;
	setp.eq.s32 	%p19, %r652, 0;
	@%p19 bra 	$L__BB1_29;
	ld.global.u32 	%r653, [%rd7+100];
	xor.b32  	%r1004, %r1004, %r653;
	ld.global.u32 	%r654, [%rd7+104];
	xor.b32  	%r1003, %r1003, %r654;
	ld.global.u32 	%r655, [%rd7+108];
	xor.b32  	%r1002, %r1002, %r655;
	ld.global.u32 	%r656, [%rd7+112];
	xor.b32  	%r1001, %r1001, %r656;
	ld.global.u32 	%r657, [%rd7+116];
	xor.b32  	%r1000, %r1000, %r657;
$L__BB1_29:
	and.b32  	%r659, %r614, 64;
	setp.eq.s32 	%p20, %r659, 0;
	@%p20 bra 	$L__BB1_31;
	ld.global.u32 	%r660, [%rd7+120];
	xor.b32  	%r1004, %r1004, %r660;
	ld.global.u32 	%r661, [%rd7+124];
	xor.b32  	%r1003, %r1003, %r661;
	ld.global.u32 	%r662, [%rd7+128];
	xor.b32  	%r1002, %r1002, %r662;
	ld.global.u32 	%r663, [%rd7+132];
	xor.b32  	%r1001, %r1001, %r663;
	ld.global.u32 	%r664, [%rd7+136];
	xor.b32  	%r1000, %r1000, %r664;
$L__BB1_31:
	and.b32  	%r666, %r614, 128;
	setp.eq.s32 	%p21, %r666, 0;
	@%p21 bra 	$L__BB1_33;
	ld.global.u32 	%r667, [%rd7+140];
	xor.b32  	%r1004, %r1004, %r667;
	ld.global.u32 	%r668, [%rd7+144];
	xor.b32  	%r1003, %r1003, %r668;
	ld.global.u32 	%r669, [%rd7+148];
	xor.b32  	%r1002, %r1002, %r669;
	ld.global.u32 	%r670, [%rd7+152];
	xor.b32  	%r1001, %r1001, %r670;
	ld.global.u32 	%r671, [%rd7+156];
	xor.b32  	%r1000, %r1000, %r671;
$L__BB1_33:
	and.b32  	%r673, %r614, 256;
	setp.eq.s32 	%p22, %r673, 0;
	@%p22 bra 	$L__BB1_35;
	ld.global.u32 	%r674, [%rd7+160];
	xor.b32  	%r1004, %r1004, %r674;
	ld.global.u32 	%r675, [%rd7+164];
	xor.b32  	%r1003, %r1003, %r675;
	ld.global.u32 	%r676, [%rd7+168];
	xor.b32  	%r1002, %r1002, %r676;
	ld.global.u32 	%r677, [%rd7+172];
	xor.b32  	%r1001, %r1001, %r677;
	ld.global.u32 	%r678, [%rd7+176];
	xor.b32  	%r1000, %r1000, %r678;
$L__BB1_35:
	and.b32  	%r680, %r614, 512;
	setp.eq.s32 	%p23, %r680, 0;
	@%p23 bra 	$L__BB1_37;
	ld.global.u32 	%r681, [%rd7+180];
	xor.b32  	%r1004, %r1004, %r681;
	ld.global.u32 	%r682, [%rd7+184];
	xor.b32  	%r1003, %r1003, %r682;
	ld.global.u32 	%r683, [%rd7+188];
	xor.b32  	%r1002, %r1002, %r683;
	ld.global.u32 	%r684, [%rd7+192];
	xor.b32  	%r1001, %r1001, %r684;
	ld.global.u32 	%r685, [%rd7+196];
	xor.b32  	%r1000, %r1000, %r685;
$L__BB1_37:
	and.b32  	%r687, %r614, 1024;
	setp.eq.s32 	%p24, %r687, 0;
	@%p24 bra 	$L__BB1_39;
	ld.global.u32 	%r688, [%rd7+200];
	xor.b32  	%r1004, %r1004, %r688;
	ld.global.u32 	%r689, [%rd7+204];
	xor.b32  	%r1003, %r1003, %r689;
	ld.global.u32 	%r690, [%rd7+208];
	xor.b32  	%r1002, %r1002, %r690;
	ld.global.u32 	%r691, [%rd7+212];
	xor.b32  	%r1001, %r1001, %r691;
	ld.global.u32 	%r692, [%rd7+216];
	xor.b32  	%r1000, %r1000, %r692;
$L__BB1_39:
	and.b32  	%r694, %r614, 2048;
	setp.eq.s32 	%p25, %r694, 0;
	@%p25 bra 	$L__BB1_41;
	ld.global.u32 	%r695, [%rd7+220];
	xor.b32  	%r1004, %r1004, %r695;
	ld.global.u32 	%r696, [%rd7+224];
	xor.b32  	%r1003, %r1003, %r696;
	ld.global.u32 	%r697, [%rd7+228];
	xor.b32  	%r1002, %r1002, %r697;
	ld.global.u32 	%r698, [%rd7+232];
	xor.b32  	%r1001, %r1001, %r698;
	ld.global.u32 	%r699, [%rd7+236];
	xor.b32  	%r1000, %r1000, %r699;
$L__BB1_41:
	and.b32  	%r701, %r614, 4096;
	setp.eq.s32 	%p26, %r701, 0;
	@%p26 bra 	$L__BB1_43;
	ld.global.u32 	%r702, [%rd7+240];
	xor.b32  	%r1004, %r1004, %r702;
	ld.global.u32 	%r703, [%rd7+244];
	xor.b32  	%r1003, %r1003, %r703;
	ld.global.u32 	%r704, [%rd7+248];
	xor.b32  	%r1002, %r1002, %r704;
	ld.global.u32 	%r705, [%rd7+252];
	xor.b32  	%r1001, %r1001, %r705;
	ld.global.u32 	%r706, [%rd7+256];
	xor.b32  	%r1000, %r1000, %r706;
$L__BB1_43:
	and.b32  	%r708, %r614, 8192;
	setp.eq.s32 	%p27, %r708, 0;
	@%p27 bra 	$L__BB1_45;
	ld.global.u32 	%r709, [%rd7+260];
	xor.b32  	%r1004, %r1004, %r709;
	ld.global.u32 	%r710, [%rd7+264];
	xor.b32  	%r1003, %r1003, %r710;
	ld.global.u32 	%r711, [%rd7+268];
	xor.b32  	%r1002, %r1002, %r711;
	ld.global.u32 	%r712, [%rd7+272];
	xor.b32  	%r1001, %r1001, %r712;
	ld.global.u32 	%r713, [%rd7+276];
	xor.b32  	%r1000, %r1000, %r713;
$L__BB1_45:
	and.b32  	%r715, %r614, 16384;
	setp.eq.s32 	%p28, %r715, 0;
	@%p28 bra 	$L__BB1_47;
	ld.global.u32 	%r716, [%rd7+280];
	xor.b32  	%r1004, %r1004, %r716;
	ld.global.u32 	%r717, [%rd7+284];
	xor.b32  	%r1003, %r1003, %r717;
	ld.global.u32 	%r718, [%rd7+288];
	xor.b32  	%r1002, %r1002, %r718;
	ld.global.u32 	%r719, [%rd7+292];
	xor.b32  	%r1001, %r1001, %r719;
	ld.global.u32 	%r720, [%rd7+296];
	xor.b32  	%r1000, %r1000, %r720;
$L__BB1_47:
	and.b32  	%r722, %r614, 32768;
	setp.eq.s32 	%p29, %r722, 0;
	@%p29 bra 	$L__BB1_49;
	ld.global.u32 	%r723, [%rd7+300];
	xor.b32  	%r1004, %r1004, %r723;
	ld.global.u32 	%r724, [%rd7+304];
	xor.b32  	%r1003, %r1003, %r724;
	ld.global.u32 	%r725, [%rd7+308];
	xor.b32  	%r1002, %r1002, %r725;
	ld.global.u32 	%r726, [%rd7+312];
	xor.b32  	%r1001, %r1001, %r726;
	ld.global.u32 	%r727, [%rd7+316];
	xor.b32  	%r1000, %r1000, %r727;
$L__BB1_49:
	add.s32 	%r999, %r999, 16;
	setp.ne.s32 	%p30, %r999, 32;
	@%p30 bra 	$L__BB1_17;
	mad.lo.s32 	%r728, %r993, -31, %r32;
	add.s32 	%r993, %r728, 1;
	setp.ne.s32 	%p31, %r993, 5;
	@%p31 bra 	$L__BB1_16;
	st.local.u32 	[%rd2+4], %r1004;
	st.local.v2.u32 	[%rd2+8], {%r1003, %r1002};
	st.local.v2.u32 	[%rd2+16], {%r1001, %r1000};
	setp.eq.s64 	%p32, %rd5, 1;
	@%p32 bra 	$L__BB1_126;
	mov.b32 	%r1000, 0;
	mov.u32 	%r1001, %r1000;
	mov.u32 	%r1002, %r1000;
	mov.u32 	%r1003, %r1000;
	mov.u32 	%r1004, %r1000;
	mov.u32 	%r1085, %r1000;
$L__BB1_53:
	mul.wide.u32 	%rd36, %r1085, 4;
	add.s64 	%rd37, %rd2, %rd36;
	ld.local.u32 	%r207, [%rd37+4];
	shl.b32 	%r208, %r1085, 5;
	mov.b32 	%r1091, 0;
$L__BB1_54:
	.pragma "nounroll";
	shr.u32 	%r731, %r207, %r1091;
	and.b32  	%r732, %r731, 1;
	setp.eq.b32 	%p33, %r732, 1;
	not.pred 	%p34, %p33;
	add.s32 	%r733, %r208, %r1091;
	mul.lo.s32 	%r734, %r733, 5;
	mul.wide.u32 	%rd38, %r734, 4;
	add.s64 	%rd8, %rd6, %rd38;
	@%p34 bra 	$L__BB1_56;
	ld.global.u32 	%r735, [%rd8];
	xor.b32  	%r1004, %r1004, %r735;
	ld.global.u32 	%r736, [%rd8+4];
	xor.b32  	%r1003, %r1003, %r736;
	ld.global.u32 	%r737, [%rd8+8];
	xor.b32  	%r1002, %r1002, %r737;
	ld.global.u32 	%r738, [%rd8+12];
	xor.b32  	%r1001, %r1001, %r738;
	ld.global.u32 	%r739, [%rd8+16];
	xor.b32  	%r1000, %r1000, %r739;
$L__BB1_56:
	and.b32  	%r741, %r731, 2;
	setp.eq.s32 	%p35, %r741, 0;
	@%p35 bra 	$L__BB1_58;
	ld.global.u32 	%r742, [%rd8+20];
	xor.b32  	%r1004, %r1004, %r742;
	ld.global.u32 	%r743, [%rd8+24];
	xor.b32  	%r1003, %r1003, %r743;
	ld.global.u32 	%r744, [%rd8+28];
	xor.b32  	%r1002, %r1002, %r744;
	ld.global.u32 	%r745, [%rd8+32];
	xor.b32  	%r1001, %r1001, %r745;
	ld.global.u32 	%r746, [%rd8+36];
	xor.b32  	%r1000, %r1000, %r746;
$L__BB1_58:
	and.b32  	%r748, %r731, 4;
	setp.eq.s32 	%p36, %r748, 0;
	@%p36 bra 	$L__BB1_60;
	ld.global.u32 	%r749, [%rd8+40];
	xor.b32  	%r1004, %r1004, %r749;
	ld.global.u32 	%r750, [%rd8+44];
	xor.b32  	%r1003, %r1003, %r750;
	ld.global.u32 	%r751, [%rd8+48];
	xor.b32  	%r1002, %r1002, %r751;
	ld.global.u32 	%r752, [%rd8+52];
	xor.b32  	%r1001, %r1001, %r752;
	ld.global.u32 	%r753, [%rd8+56];
	xor.b32  	%r1000, %r1000, %r753;
$L__BB1_60:
	and.b32  	%r755, %r731, 8;
	setp.eq.s32 	%p37, %r755, 0;
	@%p37 bra 	$L__BB1_62;
	ld.global.u32 	%r756, [%rd8+60];
	xor.b32  	%r1004, %r1004, %r756;
	ld.global.u32 	%r757, [%rd8+64];
	xor.b32  	%r1003, %r1003, %r757;
	ld.global.u32 	%r758, [%rd8+68];
	xor.b32  	%r1002, %r1002, %r758;
	ld.global.u32 	%r759, [%rd8+72];
	xor.b32  	%r1001, %r1001, %r759;
	ld.global.u32 	%r760, [%rd8+76];
	xor.b32  	%r1000, %r1000, %r760;
$L__BB1_62:
	and.b32  	%r762, %r731, 16;
	setp.eq.s32 	%p38, %r762, 0;
	@%p38 bra 	$L__BB1_64;
	ld.global.u32 	%r763, [%rd8+80];
	xor.b32  	%r1004, %r1004, %r763;
	ld.global.u32 	%r764, [%rd8+84];
	xor.b32  	%r1003, %r1003, %r764;
	ld.global.u32 	%r765, [%rd8+88];
	xor.b32  	%r1002, %r1002, %r765;
	ld.global.u32 	%r766, [%rd8+92];
	xor.b32  	%r1001, %r1001, %r766;
	ld.global.u32 	%r767, [%rd8+96];
	xor.b32  	%r1000, %r1000, %r767;
$L__BB1_64:
	and.b32  	%r769, %r731, 32;
	setp.eq.s32 	%p39, %r769, 0;
	@%p39 bra 	$L__BB1_66;
	ld.global.u32 	%r770, [%rd8+100];
	xor.b32  	%r1004, %r1004, %r770;
	ld.global.u32 	%r771, [%rd8+104];
	xor.b32  	%r1003, %r1003, %r771;
	ld.global.u32 	%r772, [%rd8+108];
	xor.b32  	%r1002, %r1002, %r772;
	ld.global.u32 	%r773, [%rd8+112];
	xor.b32  	%r1001, %r1001, %r773;
	ld.global.u32 	%r774, [%rd8+116];
	xor.b32  	%r1000, %r1000, %r774;
$L__BB1_66:
	and.b32  	%r776, %r731, 64;
	setp.eq.s32 	%p40, %r776, 0;
	@%p40 bra 	$L__BB1_68;
	ld.global.u32 	%r777, [%rd8+120];
	xor.b32  	%r1004, %r1004, %r777;
	ld.global.u32 	%r778, [%rd8+124];
	xor.b32  	%r1003, %r1003, %r778;
	ld.global.u32 	%r779, [%rd8+128];
	xor.b32  	%r1002, %r1002, %r779;
	ld.global.u32 	%r780, [%rd8+132];
	xor.b32  	%r1001, %r1001, %r780;
	ld.global.u32 	%r781, [%rd8+136];
	xor.b32  	%r1000, %r1000, %r781;
$L__BB1_68:
	and.b32  	%r783, %r731, 128;
	setp.eq.s32 	%p41, %r783, 0;
	@%p41 bra 	$L__BB1_70;
	ld.global.u32 	%r784, [%rd8+140];
	xor.b32  	%r1004, %r1004, %r784;
	ld.global.u32 	%r785, [%rd8+144];
	xor.b32  	%r1003, %r1003, %r785;
	ld.global.u32 	%r786, [%rd8+148];
	xor.b32  	%r1002, %r1002, %r786;
	ld.global.u32 	%r787, [%rd8+152];
	xor.b32  	%r1001, %r1001, %r787;
	ld.global.u32 	%r788, [%rd8+156];
	xor.b32  	%r1000, %r1000, %r788;
$L__BB1_70:
	and.b32  	%r790, %r731, 256;
	setp.eq.s32 	%p42, %r790, 0;
	@%p42 bra 	$L__BB1_72;
	ld.global.u32 	%r791, [%rd8+160];
	xor.b32  	%r1004, %r1004, %r791;
	ld.global.u32 	%r792, [%rd8+164];
	xor.b32  	%r1003, %r1003, %r792;
	ld.global.u32 	%r793, [%rd8+168];
	xor.b32  	%r1002, %r1002, %r793;
	ld.global.u32 	%r794, [%rd8+172];
	xor.b32  	%r1001, %r1001, %r794;
	ld.global.u32 	%r795, [%rd8+176];
	xor.b32  	%r1000, %r1000, %r795;
$L__BB1_72:
	and.b32  	%r797, %r731, 512;
	setp.eq.s32 	%p43, %r797, 0;
	@%p43 bra 	$L__BB1_74;
	ld.global.u32 	%r798, [%rd8+180];
	xor.b32  	%r1004, %r1004, %r798;
	ld.global.u32 	%r799, [%rd8+184];
	xor.b32  	%r1003, %r1003, %r799;
	ld.global.u32 	%r800, [%rd8+188];
	xor.b32  	%r1002, %r1002, %r800;
	ld.global.u32 	%r801, [%rd8+192];
	xor.b32  	%r1001, %r1001, %r801;
	ld.global.u32 	%r802, [%rd8+196];
	xor.b32  	%r1000, %r1000, %r802;
$L__BB1_74:
	and.b32  	%r804, %r731, 1024;
	setp.eq.s32 	%p44, %r804, 0;
	@%p44 bra 	$L__BB1_76;
	ld.global.u32 	%r805, [%rd8+200];
	xor.b32  	%r1004, %r1004, %r805;
	ld.global.u32 	%r806, [%rd8+204];
	xor.b32  	%r1003, %r1003, %r806;
	ld.global.u32 	%r807, [%rd8+208];
	xor.b32  	%r1002, %r1002, %r807;
	ld.global.u32 	%r808, [%rd8+212];
	xor.b32  	%r1001, %r1001, %r808;
	ld.global.u32 	%r809, [%rd8+216];
	xor.b32  	%r1000, %r1000, %r809;
$L__BB1_76:
	and.b32  	%r811, %r731, 2048;
	setp.eq.s32 	%p45, %r811, 0;
	@%p45 bra 	$L__BB1_78;
	ld.global.u32 	%r812, [%rd8+220];
	xor.b32  	%r1004, %r1004, %r812;
	ld.global.u32 	%r813, [%rd8+224];
	xor.b32  	%r1003, %r1003, %r813;
	ld.global.u32 	%r814, [%rd8+228];
	xor.b32  	%r1002, %r1002, %r814;
	ld.global.u32 	%r815, [%rd8+232];
	xor.b32  	%r1001, %r1001, %r815;
	ld.global.u32 	%r816, [%rd8+236];
	xor.b32  	%r1000, %r1000, %r816;
$L__BB1_78:
	and.b32  	%r818, %r731, 4096;
	setp.eq.s32 	%p46, %r818, 0;
	@%p46 bra 	$L__BB1_80;
	ld.global.u32 	%r819, [%rd8+240];
	xor.b32  	%r1004, %r1004, %r819;
	ld.global.u32 	%r820, [%rd8+244];
	xor.b32  	%r1003, %r1003, %r820;
	ld.global.u32 	%r821, [%rd8+248];
	xor.b32  	%r1002, %r1002, %r821;
	ld.global.u32 	%r822, [%rd8+252];
	xor.b32  	%r1001, %r1001, %r822;
	ld.global.u32 	%r823, [%rd8+256];
	xor.b32  	%r1000, %r1000, %r823;
$L__BB1_80:
	and.b32  	%r825, %r731, 8192;
	setp.eq.s32 	%p47, %r825, 0;
	@%p47 bra 	$L__BB1_82;
	ld.global.u32 	%r826, [%rd8+260];
	xor.b32  	%r1004, %r1004, %r826;
	ld.global.u32 	%r827, [%rd8+264];
	xor.b32  	%r1003, %r1003, %r827;
	ld.global.u32 	%r828, [%rd8+268];
	xor.b32  	%r1002, %r1002, %r828;
	ld.global.u32 	%r829, [%rd8+272];
	xor.b32  	%r1001, %r1001, %r829;
	ld.global.u32 	%r830, [%rd8+276];
	xor.b32  	%r1000, %r1000, %r830;
$L__BB1_82:
	and.b32  	%r832, %r731, 16384;
	setp.eq.s32 	%p48, %r832, 0;
	@%p48 bra 	$L__BB1_84;
	ld.global.u32 	%r833, [%rd8+280];
	xor.b32  	%r1004, %r1004, %r833;
	ld.global.u32 	%r834, [%rd8+284];
	xor.b32  	%r1003, %r1003, %r834;
	ld.global.u32 	%r835, [%rd8+288];
	xor.b32  	%r1002, %r1002, %r835;
	ld.global.u32 	%r836, [%rd8+292];
	xor.b32  	%r1001, %r1001, %r836;
	ld.global.u32 	%r837, [%rd8+296];
	xor.b32  	%r1000, %r1000, %r837;
$L__BB1_84:
	and.b32  	%r839, %r731, 32768;
	setp.eq.s32 	%p49, %r839, 0;
	@%p49 bra 	$L__BB1_86;
	ld.global.u32 	%r840, [%rd8+300];
	xor.b32  	%r1004, %r1004, %r840;
	ld.global.u32 	%r841, [%rd8+304];
	xor.b32  	%r1003, %r1003, %r841;
	ld.global.u32 	%r842, [%rd8+308];
	xor.b32  	%r1002, %r1002, %r842;
	ld.global.u32 	%r843, [%rd8+312];
	xor.b32  	%r1001, %r1001, %r843;
	ld.global.u32 	%r844, [%rd8+316];
	xor.b32  	%r1000, %r1000, %r844;
$L__BB1_86:
	add.s32 	%r1091, %r1091, 16;
	setp.ne.s32 	%p50, %r1091, 32;
	@%p50 bra 	$L__BB1_54;
	mad.lo.s32 	%r845, %r1085, -31, %r208;
	add.s32 	%r1085, %r845, 1;
	setp.ne.s32 	%p51, %r1085, 5;
	@%p51 bra 	$L__BB1_53;
	st.local.u32 	[%rd2+4], %r1004;
	st.local.v2.u32 	[%rd2+8], {%r1003, %r1002};
	st.local.v2.u32 	[%rd2+16], {%r1001, %r1000};
	setp.ne.s64 	%p52, %rd5, 3;
	@%p52 bra 	$L__BB1_126;
	mov.b32 	%r1000, 0;
	mov.u32 	%r1001, %r1000;
	mov.u32 	%r1002, %r1000;
	mov.u32 	%r1003, %r1000;
	mov.u32 	%r1004, %r1000;
	mov.u32 	%r1177, %r1000;
$L__BB1_90:
	mul.wide.u32 	%rd39, %r1177, 4;
	add.s64 	%rd40, %rd2, %rd39;
	ld.local.u32 	%r383, [%rd40+4];
	shl.b32 	%r384, %r1177, 5;
	mov.b32 	%r1183, 0;
$L__BB1_91:
	.pragma "nounroll";
	shr.u32 	%r848, %r383, %r1183;
	and.b32  	%r849, %r848, 1;
	setp.eq.b32 	%p53, %r849, 1;
	not.pred 	%p54, %p53;
	add.s32 	%r850, %r384, %r1183;
	mul.lo.s32 	%r851, %r850, 5;
	mul.wide.u32 	%rd41, %r851, 4;
	add.s64 	%rd9, %rd6, %rd41;
	@%p54 bra 	$L__BB1_93;
	ld.global.u32 	%r852, [%rd9];
	xor.b32  	%r1004, %r1004, %r852;
	ld.global.u32 	%r853, [%rd9+4];
	xor.b32  	%r1003, %r1003, %r853;
	ld.global.u32 	%r854, [%rd9+8];
	xor.b32  	%r1002, %r1002, %r854;
	ld.global.u32 	%r855, [%rd9+12];
	xor.b32  	%r1001, %r1001, %r855;
	ld.global.u32 	%r856, [%rd9+16];
	xor.b32  	%r1000, %r1000, %r856;
$L__BB1_93:
	and.b32  	%r858, %r848, 2;
	setp.eq.s32 	%p55, %r858, 0;
	@%p55 bra 	$L__BB1_95;
	ld.global.u32 	%r859, [%rd9+20];
	xor.b32  	%r1004, %r1004, %r859;
	ld.global.u32 	%r860, [%rd9+24];
	xor.b32  	%r1003, %r1003, %r860;
	ld.global.u32 	%r861, [%rd9+28];
	xor.b32  	%r1002, %r1002, %r861;
	ld.global.u32 	%r862, [%rd9+32];
	xor.b32  	%r1001, %r1001, %r862;
	ld.global.u32 	%r863, [%rd9+36];
	xor.b32  	%r1000, %r1000, %r863;
$L__BB1_95:
	and.b32  	%r865, %r848, 4;
	setp.eq.s32 	%p56, %r865, 0;
	@%p56 bra 	$L__BB1_97;
	ld.global.u32 	%r866, [%rd9+40];
	xor.b32  	%r1004, %r1004, %r866;
	ld.global.u32 	%r867, [%rd9+44];
	xor.b32  	%r1003, %r1003, %r867;
	ld.global.u32 	%r868, [%rd9+48];
	xor.b32  	%r1002, %r1002, %r868;
	ld.global.u32 	%r869, [%rd9+52];
	xor.b32  	%r1001, %r1001, %r869;
	ld.global.u32 	%r870, [%rd9+56];
	xor.b32  	%r1000, %r1000, %r870;
$L__BB1_97:
	and.b32  	%r872, %r848, 8;
	setp.eq.s32 	%p57, %r872, 0;
	@%p57 bra 	$L__BB1_99;
	ld.global.u32 	%r873, [%rd9+60];
	xor.b32  	%r1004, %r1004, %r873;
	ld.global.u32 	%r874, [%rd9+64];
	xor.b32  	%r1003, %r1003, %r874;
	ld.global.u32 	%r875, [%rd9+68];
	xor.b32  	%r1002, %r1002, %r875;
	ld.global.u32 	%r876, [%rd9+72];
	xor.b32  	%r1001, %r1001, %r876;
	ld.global.u32 	%r877, [%rd9+76];
	xor.b32  	%r1000, %r1000, %r877;
$L__BB1_99:
	and.b32  	%r879, %r848, 16;
	setp.eq.s32 	%p58, %r879, 0;
	@%p58 bra 	$L__BB1_101;
	ld.global.u32 	%r880, [%rd9+80];
	xor.b32  	%r1004, %r1004, %r880;
	ld.global.u32 	%r881, [%rd9+84];
	xor.b32  	%r1003, %r1003, %r881;
	ld.global.u32 	%r882, [%rd9+88];
	xor.b32  	%r1002, %r1002, %r882;
	ld.global.u32 	%r883, [%rd9+92];
	xor.b32  	%r1001, %r1001, %r883;
	ld.global.u32 	%r884, [%rd9+96];
	xor.b32  	%r1000, %r1000, %r884;
$L__BB1_101:
	and.b32  	%r886, %r848, 32;
	setp.eq.s32 	%p59, %r886, 0;
	@%p59 bra 	$L__BB1_103;
	ld.global.u32 	%r887, [%rd9+100];
	xor.b32  	%r1004, %r1004, %r887;
	ld.global.u32 	%r888, [%rd9+104];
	xor.b32  	%r1003, %r1003, %r888;
	ld.global.u32 	%r889, [%rd9+108];
	xor.b32  	%r1002, %r1002, %r889;
	ld.global.u32 	%r890, [%rd9+112];
	xor.b32  	%r1001, %r1001, %r890;
	ld.global.u32 	%r891, [%rd9+116];
	xor.b32  	%r1000, %r1000, %r891;
$L__BB1_103:
	and.b32  	%r893, %r848, 64;
	setp.eq.s32 	%p60, %r893, 0;
	@%p60 bra 	$L__BB1_105;
	ld.global.u32 	%r894, [%rd9+120];
	xor.b32  	%r1004, %r1004, %r894;
	ld.global.u32 	%r895, [%rd9+124];
	xor.b32  	%r1003, %r1003, %r895;
	ld.global.u32 	%r896, [%rd9+128];
	xor.b32  	%r1002, %r1002, %r896;
	ld.global.u32 	%r897, [%rd9+132];
	xor.b32  	%r1001, %r1001, %r897;
	ld.global.u32 	%r898, [%rd9+136];
	xor.b32  	%r1000, %r1000, %r898;
$L__BB1_105:
	and.b32  	%r900, %r848, 128;
	setp.eq.s32 	%p61, %r900, 0;
	@%p61 bra 	$L__BB1_107;
	ld.global.u32 	%r901, [%rd9+140];
	xor.b32  	%r1004, %r1004, %r901;
	ld.global.u32 	%r902, [%rd9+144];
	xor.b32  	%r1003, %r1003, %r902;
	ld.global.u32 	%r903, [%rd9+148];
	xor.b32  	%r1002, %r1002, %r903;
	ld.global.u32 	%r904, [%rd9+152];
	xor.b32  	%r1001, %r1001, %r904;
	ld.global.u32 	%r905, [%rd9+156];
	xor.b32  	%r1000, %r1000, %r905;
$L__BB1_107:
	and.b32  	%r907, %r848, 256;
	setp.eq.s32 	%p62, %r907, 0;
	@%p62 bra 	$L__BB1_109;
	ld.global.u32 	%r908, [%rd9+160];
	xor.b32  	%r1004, %r1004, %r908;
	ld.global.u32 	%r909, [%rd9+164];
	xor.b32  	%r1003, %r1003, %r909;
	ld.global.u32 	%r910, [%rd9+168];
	xor.b32  	%r1002, %r1002, %r910;
	ld.global.u32 	%r911, [%rd9+172];
	xor.b32  	%r1001, %r1001, %r911;
	ld.global.u32 	%r912, [%rd9+176];
	xor.b32  	%r1000, %r1000, %r912;
$L__BB1_109:
	and.b32  	%r914, %r848, 512;
	setp.eq.s32 	%p63, %r914, 0;
	@%p63 bra 	$L__BB1_111;
	ld.global.u32 	%r915, [%rd9+180];
	xor.b32  	%r1004, %r1004, %r915;
	ld.global.u32 	%r916, [%rd9+184];
	xor.b32  	%r1003, %r1003, %r916;
	ld.global.u32 	%r917, [%rd9+188];
	xor.b32  	%r1002, %r1002, %r917;
	ld.global.u32 	%r918, [%rd9+192];
	xor.b32  	%r1001, %r1001, %r918;
	ld.global.u32 	%r919, [%rd9+196];
	xor.b32  	%r1000, %r1000, %r919;
$L__BB1_111:
	and.b32  	%r921, %r848, 1024;
	setp.eq.s32 	%p64, %r921, 0;
	@%p64 bra 	$L__BB1_113;
	ld.global.u32 	%r922, [%rd9+200];
	xor.b32  	%r1004, %r1004, %r922;
	ld.global.u32 	%r923, [%rd9+204];
	xor.b32  	%r1003, %r1003, %r923;
	ld.global.u32 	%r924, [%rd9+208];
	xor.b32  	%r1002, %r1002, %r924;
	ld.global.u32 	%r925, [%rd9+212];
	xor.b32  	%r1001, %r1001, %r925;
	ld.global.u32 	%r926, [%rd9+216];
	xor.b32  	%r1000, %r1000, %r926;
$L__BB1_113:
	and.b32  	%r928, %r848, 2048;
	setp.eq.s32 	%p65, %r928, 0;
	@%p65 bra 	$L__BB1_115;
	ld.global.u32 	%r929, [%rd9+220];
	xor.b32  	%r1004, %r1004, %r929;
	ld.global.u32 	%r930, [%rd9+224];
	xor.b32  	%r1003, %r1003, %r930;
	ld.global.u32 	%r931, [%rd9+228];
	xor.b32  	%r1002, %r1002, %r931;
	ld.global.u32 	%r932, [%rd9+232];
	xor.b32  	%r1001, %r1001, %r932;
	ld.global.u32 	%r933, [%rd9+236];
	xor.b32  	%r1000, %r1000, %r933;
$L__BB1_115:
	and.b32  	%r935, %r848, 4096;
	setp.eq.s32 	%p66, %r935, 0;
	@%p66 bra 	$L__BB1_117;
	ld.global.u32 	%r936, [%rd9+240];
	xor.b32  	%r1004, %r1004, %r936;
	ld.global.u32 	%r937, [%rd9+244];
	xor.b32  	%r1003, %r1003, %r937;
	ld.global.u32 	%r938, [%rd9+248];
	xor.b32  	%r1002, %r1002, %r938;
	ld.global.u32 	%r939, [%rd9+252];
	xor.b32  	%r1001, %r1001, %r939;
	ld.global.u32 	%r940, [%rd9+256];
	xor.b32  	%r1000, %r1000, %r940;
$L__BB1_117:
	and.b32  	%r942, %r848, 8192;
	setp.eq.s32 	%p67, %r942, 0;
	@%p67 bra 	$L__BB1_119;
	ld.global.u32 	%r943, [%rd9+260];
	xor.b32  	%r1004, %r1004, %r943;
	ld.global.u32 	%r944, [%rd9+264];
	xor.b32  	%r1003, %r1003, %r944;
	ld.global.u32 	%r945, [%rd9+268];
	xor.b32  	%r1002, %r1002, %r945;
	ld.global.u32 	%r946, [%rd9+272];
	xor.b32  	%r1001, %r1001, %r946;
	ld.global.u32 	%r947, [%rd9+276];
	xor.b32  	%r1000, %r1000, %r947;
$L__BB1_119:
	and.b32  	%r949, %r848, 16384;
	setp.eq.s32 	%p68, %r949, 0;
	@%p68 bra 	$L__BB1_121;
	ld.global.u32 	%r950, [%rd9+280];
	xor.b32  	%r1004, %r1004, %r950;
	ld.global.u32 	%r951, [%rd9+284];
	xor.b32  	%r1003, %r1003, %r951;
	ld.global.u32 	%r952, [%rd9+288];
	xor.b32  	%r1002, %r1002, %r952;
	ld.global.u32 	%r953, [%rd9+292];
	xor.b32  	%r1001, %r1001, %r953;
	ld.global.u32 	%r954, [%rd9+296];
	xor.b32  	%r1000, %r1000, %r954;
$L__BB1_121:
	and.b32  	%r956, %r848, 32768;
	setp.eq.s32 	%p69, %r956, 0;
	@%p69 bra 	$L__BB1_123;
	ld.global.u32 	%r957, [%rd9+300];
	xor.b32  	%r1004, %r1004, %r957;
	ld.global.u32 	%r958, [%rd9+304];
	xor.b32  	%r1003, %r1003, %r958;
	ld.global.u32 	%r959, [%rd9+308];
	xor.b32  	%r1002, %r1002, %r959;
	ld.global.u32 	%r960, [%rd9+312];
	xor.b32  	%r1001, %r1001, %r960;
	ld.global.u32 	%r961, [%rd9+316];
	xor.b32  	%r1000, %r1000, %r961;
$L__BB1_123:
	add.s32 	%r1183, %r1183, 16;
	setp.ne.s32 	%p70, %r1183, 32;
	@%p70 bra 	$L__BB1_91;
	mad.lo.s32 	%r962, %r1177, -31, %r384;
	add.s32 	%r1177, %r962, 1;
	setp.ne.s32 	%p71, %r1177, 5;
	@%p71 bra 	$L__BB1_90;
	st.local.u32 	[%rd2+4], %r1004;
	st.local.v2.u32 	[%rd2+8], {%r1003, %r1002};
	st.local.v2.u32 	[%rd2+16], {%r1001, %r1000};
$L__BB1_126:
	shr.u64 	%rd46, %rd4, 2;
	add.s32 	%r987, %r987, 1;
	setp.gt.u64 	%p72, %rd4, 3;
	@%p72 bra 	$L__BB1_14;
$L__BB1_127:
	setp.lt.s32 	%p73, %r594, 1;
	@%p73 bra 	$L__BB1_135;
	mul.lo.s32 	%r564, %r594, %r1;
	add.s32 	%r565, %r593, -1;
	mov.b32 	%r1280, 0;
$L__BB1_129:
	shr.u32 	%r964, %r1004, 2;
	xor.b32  	%r965, %r964, %r1004;
	shl.b32 	%r966, %r1000, 4;
	shl.b32 	%r967, %r965, 1;
	xor.b32  	%r968, %r967, %r966;
	xor.b32  	%r969, %r968, %r965;
	xor.b32  	%r1282, %r969, %r1000;
	add.s32 	%r1281, %r1281, 362437;
	add.s32 	%r1287, %r1282, %r1281;
	add.s32 	%r576, %r564, %r1280;
	mov.u32 	%r1004, %r1003;
$L__BB1_130:
	mov.u32 	%r1003, %r1002;
	mov.u32 	%r1002, %r1001;
	mov.u32 	%r1001, %r1000;
	mov.u32 	%r1000, %r1282;
	rem.u32 	%r970, %r1287, %r565;
	add.s32 	%r584, %r970, 1;
	mov.u32 	%r1288, %r576;
	mov.u32 	%r1289, %r1280;
$L__BB1_131:
	setp.lt.s32 	%p74, %r1289, 1;
	@%p74 bra 	$L__BB1_134;
	add.s32 	%r1289, %r1289, -1;
	mul.wide.u32 	%rd42, %r1288, 4;
	add.s64 	%rd43, %rd1, %rd42;
	ld.global.u32 	%r971, [%rd43+-4];
	setp.ne.s32 	%p75, %r971, %r584;
	add.s32 	%r1288, %r1288, -1;
	@%p75 bra 	$L__BB1_131;
	shr.u32 	%r972, %r1004, 2;
	xor.b32  	%r973, %r972, %r1004;
	shl.b32 	%r974, %r1000, 4;
	shl.b32 	%r975, %r973, 1;
	xor.b32  	%r976, %r975, %r974;
	xor.b32  	%r977, %r976, %r973;
	xor.b32  	%r1282, %r977, %r1000;
	add.s32 	%r1281, %r1281, 362437;
	add.s32 	%r1287, %r1282, %r1281;
	mov.u32 	%r1004, %r1003;
	bra.uni 	$L__BB1_130;
$L__BB1_134:
	mul.wide.u32 	%rd44, %r576, 4;
	add.s64 	%rd45, %rd1, %rd44;
	st.global.u32 	[%rd45], %r584;
	add.s32 	%r1280, %r1280, 1;
	setp.ne.s32 	%p76, %r1280, %r594;
	@%p76 bra 	$L__BB1_129;
$L__BB1_135:
	ret;

}
	// .globl	_Z16c_generate_pathsPiS_iii
.visible .entry _Z16c_generate_pathsPiS_iii(
	.param .u64 .ptr .align 1 _Z16c_generate_pathsPiS_iii_param_0,
	.param .u64 .ptr .align 1 _Z16c_generate_pathsPiS_iii_param_1,
	.param .u32 _Z16c_generate_pathsPiS_iii_param_2,
	.param .u32 _Z16c_generate_pathsPiS_iii_param_3,
	.param .u32 _Z16c_generate_pathsPiS_iii_param_4
)
{
	.reg .pred 	%p<56>;
	.reg .b32 	%r<260>;
	.reg .b64 	%rd<96>;
	.reg .b64 	%fd<80>;

	ld.param.u64 	%rd3, [_Z16c_generate_pathsPiS_iii_param_0];
	ld.param.u64 	%rd4, [_Z16c_generate_pathsPiS_iii_param_1];
	ld.param.u32 	%r53, [_Z16c_generate_pathsPiS_iii_param_3];
	ld.param.u32 	%r54, [_Z16c_generate_pathsPiS_iii_param_4];
	cvta.to.global.u64 	%rd1, %rd4;
	cvta.to.global.u64 	%rd2, %rd3;
	setp.lt.s32 	%p1, %r53, 1;
	@%p1 bra 	$L__BB2_20;
	mov.u32 	%r247, %tid.x;
	cvt.rn.f64.s32 	%fd2, %r54;
	{
	.reg .b32 %temp; 
	mov.b64 	{%temp, %r2}, %fd2;
	}
	abs.f64 	%fd1, %fd2;
	setp.ne.s32 	%p2, %r54, 0;
	mul.lo.s32 	%r3, %r53, %r247;
	@%p2 bra 	$L__BB2_11;
	add.s32 	%r142, %r53, -1;
	and.b32  	%r4, %r53, 3;
	setp.lt.u32 	%p29, %r142, 3;
	mov.u32 	%r248, %r53;
	@%p29 bra 	$L__BB2_6;
	add.s32 	%r244, %r53, -2;
	sub.s32 	%r243, 2, %r53;
	add.s32 	%r242, %r3, 3;
	and.b32  	%r143, %r53, 2147483644;
	neg.s32 	%r241, %r143;
$L__BB2_4:
	.pragma "nounroll";
	add.s32 	%r144, %r244, 1;
	cvt.rn.f64.u32 	%fd59, %r144;
	{
	.reg .b32 %temp; 
	mov.b64 	{%temp, %r145}, %fd59;
	}
	shr.u32 	%r146, %r145, 20;
	and.b32  	%r147, %r146, 2047;
	add.s32 	%r148, %r147, -1012;
	mov.b64 	%rd54, %fd59;
	shl.b64 	%rd55, %rd54, %r148;
	setp.eq.s64 	%p30, %rd55, -9223372036854775808;
	selp.b32 	%r149, %r2, 0, %p30;
	setp.lt.s32 	%p31, %r145, 0;
	or.b32  	%r150, %r149, 2146435072;
	selp.b32 	%r151, %r150, %r149, %p31;
	mov.b32 	%r152, 0;
	mov.b64 	%fd60, {%r152, %r151};
	setp.eq.s32 	%p32, %r243, 1;
	selp.f64 	%fd61, 0d3FF0000000000000, %fd60, %p32;
	cvt.rzi.s32.f64 	%r153, %fd61;
	div.s32 	%r154, %r247, %r153;
	mul.wide.s32 	%rd56, %r154, 4;
	add.s64 	%rd57, %rd2, %rd56;
	ld.global.u32 	%r155, [%rd57];
	add.s32 	%r156, %r242, -2;
	add.s32 	%r157, %r242, -3;
	mul.wide.u32 	%rd58, %r157, 4;
	add.s64 	%rd59, %rd1, %rd58;
	st.global.u32 	[%rd59], %r155;
	mul.lo.s32 	%r158, %r154, %r153;
	sub.s32 	%r159, %r247, %r158;
	add.s32 	%r160, %r244, -2;
	cvt.rn.f64.u32 	%fd62, %r244;
	{
	.reg .b32 %temp; 
	mov.b64 	{%temp, %r161}, %fd62;
	}
	shr.u32 	%r162, %r161, 20;
	and.b32  	%r163, %r162, 2047;
	add.s32 	%r164, %r163, -1012;
	mov.b64 	%rd60, %fd62;
	shl.b64 	%rd61, %rd60, %r164;
	setp.eq.s64 	%p33, %rd61, -9223372036854775808;
	selp.b32 	%r165, %r2, 0, %p33;
	setp.lt.s32 	%p34, %r161, 0;
	or.b32  	%r166, %r165, 2146435072;
	selp.b32 	%r167, %r166, %r165, %p34;
	mov.b64 	%fd63, {%r152, %r167};
	setp.eq.s32 	%p35, %r243, 0;
	selp.f64 	%fd64, 0d3FF0000000000000, %fd63, %p35;
	cvt.rzi.s32.f64 	%r168, %fd64;
	div.s32 	%r169, %r159, %r168;
	mul.wide.s32 	%rd62, %r169, 4;
	add.s64 	%rd63, %rd2, %rd62;
	ld.global.u32 	%r170, [%rd63];
	mul.wide.u32 	%rd64, %r156, 4;
	add.s64 	%rd65, %rd1, %rd64;
	st.global.u32 	[%rd65], %r170;
	mul.lo.s32 	%r171, %r169, %r168;
	sub.s32 	%r172, %r159, %r171;
	add.s32 	%r173, %r244, -1;
	cvt.rn.f64.u32 	%fd65, %r173;
	{
	.reg .b32 %temp; 
	mov.b64 	{%temp, %r174}, %fd65;
	}
	shr.u32 	%r175, %r174, 20;
	and.b32  	%r176, %r175, 2047;
	add.s32 	%r177, %r176, -1012;
	mov.b64 	%rd66, %fd65;
	shl.b64 	%rd67, %rd66, %r177;
	setp.eq.s64 	%p36, %rd67, -9223372036854775808;
	selp.b32 	%r178, %r2, 0, %p36;
	setp.lt.s32 	%p37, %r174, 0;
	or.b32  	%r179, %r178, 2146435072;
	selp.b32 	%r180, %r179, %r178, %p37;
	mov.b64 	%fd66, {%r152, %r180};
	setp.eq.s32 	%p38, %r243, -1;
	selp.f64 	%fd67, 0d3FF0000000000000, %fd66, %p38;
	cvt.rzi.s32.f64 	%r181, %fd67;
	div.s32 	%r182, %r172, %r181;
	mul.wide.s32 	%rd68, %r182, 4;
	add.s64 	%rd69, %rd2, %rd68;
	ld.global.u32 	%r183, [%rd69];
	add.s32 	%r184, %r242, -1;
	mul.wide.u32 	%rd70, %r184, 4;
	add.s64 	%rd71, %rd1, %rd70;
	st.global.u32 	[%rd71], %r183;
	mul.lo.s32 	%r185, %r182, %r181;
	sub.s32 	%r186, %r172, %r185;
	cvt.rn.f64.u32 	%fd68, %r160;
	{
	.reg .b32 %temp; 
	mov.b64 	{%temp, %r187}, %fd68;
	}
	shr.u32 	%r188, %r187, 20;
	and.b32  	%r189, %r188, 2047;
	add.s32 	%r190, %r189, -1012;
	mov.b64 	%rd72, %fd68;
	shl.b64 	%rd73, %rd72, %r190;
	setp.eq.s64 	%p39, %rd73, -9223372036854775808;
	selp.b32 	%r191, %r2, 0, %p39;
	setp.lt.s32 	%p40, %r187, 0;
	or.b32  	%r192, %r191, 2146435072;
	selp.b32 	%r193, %r192, %r191, %p40;
	mov.b64 	%fd69, {%r152, %r193};
	setp.eq.s32 	%p41, %r244, 2;
	selp.f64 	%fd70, 0d3FF0000000000000, %fd69, %p41;
	cvt.rzi.s32.f64 	%r194, %fd70;
	div.s32 	%r195, %r186, %r194;
	mul.wide.s32 	%rd74, %r195, 4;
	add.s64 	%rd75, %rd2, %rd74;
	ld.global.u32 	%r196, [%rd75];
	mul.wide.u32 	%rd76, %r242, 4;
	add.s64 	%rd77, %rd1, %rd76;
	st.global.u32 	[%rd77], %r196;
	mul.lo.s32 	%r197, %r195, %r194;
	sub.s32 	%r247, %r186, %r197;
	add.s32 	%r244, %r244, -4;
	add.s32 	%r243, %r243, 4;
	add.s32 	%r242, %r242, 4;
	add.s32 	%r241, %r241, 4;
	setp.ne.s32 	%p42, %r241, 0;
	@%p42 bra 	$L__BB2_4;
	add.s32 	%r248, %r244, 2;
$L__BB2_6:
	setp.eq.s32 	%p43, %r4, 0;
	@%p43 bra 	$L__BB2_20;
	setp.eq.s32 	%p44, %r4, 1;
	@%p44 bra 	$L__BB2_9;
	add.s32 	%r198, %r248, -1;
	sub.s32 	%r199, %r53, %r248;
	cvt.rn.f64.u32 	%fd71, %r198;
	{
	.reg .b32 %temp; 
	mov.b64 	{%temp, %r200}, %fd71;
	}
	shr.u32 	%r201, %r200, 20;
	and.b32  	%r202, %r201, 2047;
	add.s32 	%r203, %r202, -1012;
	mov.b64 	%rd78, %fd71;
	shl.b64 	%rd79, %rd78, %r203;
	setp.eq.s64 	%p45, %rd79, -9223372036854775808;
	selp.b32 	%r204, %r2, 0, %p45;
	setp.lt.s32 	%p46, %r200, 0;
	or.b32  	%r205, %r204, 2146435072;
	selp.b32 	%r206, %r205, %r204, %p46;
	mov.b32 	%r207, 0;
	mov.b64 	%fd72, {%r207, %r206};
	setp.eq.s32 	%p47, %r198, 0;
	selp.f64 	%fd73, 0d3FF0000000000000, %fd72, %p47;
	cvt.rzi.s32.f64 	%r208, %fd73;
	div.s32 	%r209, %r247, %r208;
	mul.wide.s32 	%rd80, %r209, 4;
	add.s64 	%rd81, %rd2, %rd80;
	ld.global.u32 	%r210, [%rd81];
	add.s32 	%r211, %r199, %r3;
	mul.wide.u32 	%rd82, %r211, 4;
	add.s64 	%rd83, %rd1, %rd82;
	st.global.u32 	[%rd83], %r210;
	mul.lo.s32 	%r212, %r209, %r208;
	sub.s32 	%r213, %r247, %r212;
	add.s32 	%r248, %r248, -2;
	cvt.rn.f64.u32 	%fd74, %r248;
	{
	.reg .b32 %temp; 
	mov.b64 	{%temp, %r214}, %fd74;
	}
	shr.u32 	%r215, %r214, 20;
	and.b32  	%r216, %r215, 2047;
	add.s32 	%r217, %r216, -1012;
	mov.b64 	%rd84, %fd74;
	shl.b64 	%rd85, %rd84, %r217;
	setp.eq.s64 	%p48, %rd85, -9223372036854775808;
	selp.b32 	%r218, %r2, 0, %p48;
	setp.lt.s32 	%p49, %r214, 0;
	or.b32  	%r219, %r218, 2146435072;
	selp.b32 	%r220, %r219, %r218, %p49;
	mov.b64 	%fd75, {%r207, %r220};
	setp.eq.s32 	%p50, %r248, 0;
	selp.f64 	%fd76, 0d3FF0000000000000, %fd75, %p50;
	cvt.rzi.s32.f64 	%r221, %fd76;
	div.s32 	%r222, %r213, %r221;
	mul.wide.s32 	%rd86, %r222, 4;
	add.s64 	%rd87, %rd2, %rd86;
	ld.global.u32 	%r223, [%rd87];
	add.s32 	%r224, %r211, 1;
	mul.wide.u32 	%rd88, %r224, 4;
	add.s64 	%rd89, %rd1, %rd88;
	st.global.u32 	[%rd89], %r223;
	mul.lo.s32 	%r225, %r222, %r221;
	sub.s32 	%r247, %r213, %r225;
$L__BB2_9:
	and.b32  	%r226, %r53, 1;
	setp.eq.b32 	%p51, %r226, 1;
	not.pred 	%p52, %p51;
	@%p52 bra 	$L__BB2_20;
	add.s32 	%r227, %r248, -1;
	sub.s32 	%r228, %r53, %r248;
	cvt.rn.f64.u32 	%fd77, %r227;
	{
	.reg .b32 %temp; 
	mov.b64 	{%temp, %r229}, %fd77;
	}
	shr.u32 	%r230, %r229, 20;
	and.b32  	%r231, %r230, 2047;
	add.s32 	%r232, %r231, -1012;
	mov.b64 	%rd90, %fd77;
	shl.b64 	%rd91, %rd90, %r232;
	setp.eq.s64 	%p53, %rd91, -9223372036854775808;
	selp.b32 	%r233, %r2, 0, %p53;
	setp.lt.s32 	%p54, %r229, 0;
	or.b32  	%r234, %r233, 2146435072;
	selp.b32 	%r235, %r234, %r233, %p54;
	mov.b32 	%r236, 0;
	mov.b64 	%fd78, {%r236, %r235};
	setp.eq.s32 	%p55, %r227, 0;
	selp.f64 	%fd79, 0d3FF0000000000000, %fd78, %p55;
	cvt.rzi.s32.f64 	%r237, %fd79;
	div.s32 	%r238, %r247, %r237;
	mul.wide.s32 	%rd92, %r238, 4;
	add.s64 	%rd93, %rd2, %rd92;
	ld.global.u32 	%r239, [%rd93];
	add.s32 	%r240, %r228, %r3;
	mul.wide.u32 	%rd94, %r240, 4;
	add.s64 	%rd95, %rd1, %rd94;
	st.global.u32 	[%rd95], %r239;
	bra.uni 	$L__BB2_20;
$L__BB2_11:
	add.s32 	%r55, %r53, -1;
	and.b32  	%r26, %r53, 3;
	setp.lt.u32 	%p3, %r55, 3;
	mov.u32 	%r258, %r53;
	@%p3 bra 	$L__BB2_15;
	add.s32 	%r254, %r53, -2;
	sub.s32 	%r253, 2, %r53;
	mul.lo.s32 	%r29, %r54, 3;
	shl.b32 	%r30, %r54, 2;
	shl.b32 	%r31, %r54, 1;
	add.s32 	%r251, %r3, 3;
	and.b32  	%r57, %r53, 2147483644;
	neg.s32 	%r250, %r57;
	mov.b32 	%r252, 0;
$L__BB2_13:
	.pragma "nounroll";
	setp.eq.s32 	%p4, %r54, 1;
	setp.lt.s32 	%p5, %r2, 0;
	add.s32 	%r58, %r254, 1;
	cvt.rn.f64.u32 	%fd3, %r58;
	{
	.reg .b32 %temp; 
	mov.b64 	{%temp, %r59}, %fd3;
	}
	shr.u32 	%r60, %r59, 20;
	and.b32  	%r61, %r60, 2047;
	add.s32 	%r62, %r61, -1012;
	mov.b64 	%rd5, %fd3;
	shl.b64 	%rd6, %rd5, %r62;
	setp.eq.s64 	%p6, %rd6, -9223372036854775808;
	{ // callseq 0, 0
	.param .b64 param0;
	st.param.f64 	[param0], %fd1;
	.param .b64 param1;
	st.param.f64 	[param1], %fd3;
	.param .b64 retval0;
	call.uni (retval0), 
	__internal_accurate_pow, 
	(
	param0, 
	param1
	);
	ld.param.f64 	%fd4, [retval0];
	} // callseq 0
	neg.f64 	%fd6, %fd4;
	selp.f64 	%fd7, %fd6, %fd4, %p6;
	selp.f64 	%fd8, %fd7, %fd4, %p5;
	setp.eq.s32 	%p7, %r253, 1;
	selp.f64 	%fd9, 0d3FF0000000000000, %fd8, %p7;
	selp.f64 	%fd10, 0d3FF0000000000000, %fd9, %p4;
	cvt.rzi.s32.f64 	%r63, %fd10;
	div.s32 	%r64, %r247, %r63;
	add.s32 	%r65, %r252, %r64;
	mul.wide.s32 	%rd8, %r65, 4;
	add.s64 	%rd9, %rd2, %rd8;
	ld.global.u32 	%r66, [%rd9];
	add.s32 	%r67, %r251, -2;
	add.s32 	%r68, %r251, -3;
	mul.wide.u32 	%rd10, %r68, 4;
	add.s64 	%rd11, %rd1, %rd10;
	st.global.u32 	[%rd11], %r66;
	mul.lo.s32 	%r69, %r64, %r63;
	sub.s32 	%r70, %r247, %r69;
	add.s32 	%r71, %r254, -2;
	cvt.rn.f64.u32 	%fd11, %r254;
	{
	.reg .b32 %temp; 
	mov.b64 	{%temp, %r72}, %fd11;
	}
	shr.u32 	%r73, %r72, 20;
	and.b32  	%r74, %r73, 2047;
	add.s32 	%r75, %r74, -1012;
	mov.b64 	%rd12, %fd11;
	shl.b64 	%rd13, %rd12, %r75;
	setp.eq.s64 	%p8, %rd13, -9223372036854775808;
	{ // callseq 1, 0
	.param .b64 param0;
	st.param.f64 	[param0], %fd1;
	.param .b64 param1;
	st.param.f64 	[param1], %fd11;
	.param .b64 retval0;
	call.uni (retval0), 
	__internal_accurate_pow, 
	(
	param0, 
	param1
	);
	ld.param.f64 	%fd12, [retval0];
	} // callseq 1
	neg.f64 	%fd14, %fd12;
	selp.f64 	%fd15, %fd14, %fd12, %p8;
	selp.f64 	%fd16, %fd15, %fd12, %p5;
	setp.eq.s32 	%p9, %r253, 0;
	selp.f64 	%fd17, 0d3FF0000000000000, %fd16, %p9;
	selp.f64 	%fd18, 0d3FF0000000000000, %fd17, %p4;
	cvt.rzi.s32.f64 	%r76, %fd18;
	div.s32 	%r77, %r70, %r76;
	add.s32 	%r78, %r54, %r252;
	add.s32 	%r79, %r78, %r77;
	mul.wide.s32 	%rd15, %r79, 4;
	add.s64 	%rd16, %rd2, %rd15;
	ld.global.u32 	%r80, [%rd16];
	mul.wide.u32 	%rd17, %r67, 4;
	add.s64 	%rd18, %rd1, %rd17;
	st.global.u32 	[%rd18], %r80;
	mul.lo.s32 	%r81, %r77, %r76;
	sub.s32 	%r82, %r70, %r81;
	add.s32 	%r83, %r254, -1;
	cvt.rn.f64.u32 	%fd19, %r83;
	{
	.reg .b32 %temp; 
	mov.b64 	{%temp, %r84}, %fd19;
	}
	shr.u32 	%r85, %r84, 20;
	and.b32  	%r86, %r85, 2047;
	add.s32 	%r87, %r86, -1012;
	mov.b64 	%rd19, %fd19;
	shl.b64 	%rd20, %rd19, %r87;
	setp.eq.s64 	%p10, %rd20, -9223372036854775808;
	{ // callseq 2, 0
	.param .b64 param0;
	st.param.f64 	[param0], %fd1;
	.param .b64 param1;
	st.param.f64 	[param1], %fd19;
	.param .b64 retval0;
	call.uni (retval0), 
	__internal_accurate_pow, 
	(
	param0, 
	param1
	);
	ld.param.f64 	%fd20, [retval0];
	} // callseq 2
	neg.f64 	%fd22, %fd20;
	selp.f64 	%fd23, %fd22, %fd20, %p10;
	selp.f64 	%fd24, %fd23, %fd20, %p5;
	setp.eq.s32 	%p11, %r253, -1;
	selp.f64 	%fd25, 0d3FF0000000000000, %fd24, %p11;
	selp.f64 	%fd26, 0d3FF0000000000000, %fd25, %p4;
	cvt.rzi.s32.f64 	%r88, %fd26;
	div.s32 	%r89, %r82, %r88;
	add.s32 	%r90, %r31, %r252;
	add.s32 	%r91, %r90, %r89;
	mul.wide.s32 	%rd22, %r91, 4;
	add.s64 	%rd23, %rd2, %rd22;
	ld.global.u32 	%r92, [%rd23];
	add.s32 	%r93, %r251, -1;
	mul.wide.u32 	%rd24, %r93, 4;
	add.s64 	%rd25, %rd1, %rd24;
	st.global.u32 	[%rd25], %r92;
	mul.lo.s32 	%r94, %r89, %r88;
	sub.s32 	%r95, %r82, %r94;
	cvt.rn.f64.u32 	%fd27, %r71;
	{
	.reg .b32 %temp; 
	mov.b64 	{%temp, %r96}, %fd27;
	}
	shr.u32 	%r97, %r96, 20;
	and.b32  	%r98, %r97, 2047;
	add.s32 	%r99, %r98, -1012;
	mov.b64 	%rd26, %fd27;
	shl.b64 	%rd27, %rd26, %r99;
	setp.eq.s64 	%p12, %rd27, -9223372036854775808;
	{ // callseq 3, 0
	.param .b64 param0;
	st.param.f64 	[param0], %fd1;
	.param .b64 param1;
	st.param.f64 	[param1], %fd27;
	.param .b64 retval0;
	call.uni (retval0), 
	__internal_accurate_pow, 
	(
	param0, 
	param1
	);
	ld.param.f64 	%fd28, [retval0];
	} // callseq 3
	neg.f64 	%fd30, %fd28;
	selp.f64 	%fd31, %fd30, %fd28, %p12;
	selp.f64 	%fd32, %fd31, %fd28, %p5;
	setp.eq.s32 	%p13, %r254, 2;
	selp.f64 	%fd33, 0d3FF0000000000000, %fd32, %p13;
	selp.f64 	%fd34, 0d3FF0000000000000, %fd33, %p4;
	cvt.rzi.s32.f64 	%r100, %fd34;
	div.s32 	%r101, %r95, %r100;
	add.s32 	%r102, %r29, %r252;
	add.s32 	%r103, %r102, %r101;
	mul.wide.s32 	%rd29, %r103, 4;
	add.s64 	%rd30, %rd2, %rd29;
	ld.global.u32 	%r104, [%rd30];
	mul.wide.u32 	%rd31, %r251, 4;
	add.s64 	%rd32, %rd1, %rd31;
	st.global.u32 	[%rd32], %r104;
	mul.lo.s32 	%r105, %r101, %r100;
	sub.s32 	%r247, %r95, %r105;
	add.s32 	%r254, %r254, -4;
	add.s32 	%r253, %r253, 4;
	add.s32 	%r252, %r252, %r30;
	add.s32 	%r251, %r251, 4;
	add.s32 	%r250, %r250, 4;
	setp.ne.s32 	%p14, %r250, 0;
	@%p14 bra 	$L__BB2_13;
	add.s32 	%r258, %r254, 2;
$L__BB2_15:
	setp.eq.s32 	%p15, %r26, 0;
	@%p15 bra 	$L__BB2_20;
	setp.eq.s32 	%p16, %r26, 1;
	@%p16 bra 	$L__BB2_18;
	setp.eq.s32 	%p17, %r54, 1;
	setp.lt.s32 	%p18, %r2, 0;
	add.s32 	%r106, %r258, -1;
	sub.s32 	%r107, %r53, %r258;
	cvt.rn.f64.u32 	%fd35, %r106;
	{
	.reg .b32 %temp; 
	mov.b64 	{%temp, %r108}, %fd35;
	}
	shr.u32 	%r109, %r108, 20;
	and.b32  	%r110, %r109, 2047;
	add.s32 	%r111, %r110, -1012;
	mov.b64 	%rd33, %fd35;
	shl.b64 	%rd34, %rd33, %r111;
	setp.eq.s64 	%p19, %rd34, -9223372036854775808;
	{ // callseq 4, 0
	.param .b64 param0;
	st.param.f64 	[param0], %fd1;
	.param .b64 param1;
	st.param.f64 	[param1], %fd35;
	.param .b64 retval0;
	call.uni (retval0), 
	__internal_accurate_pow, 
	(
	param0, 
	param1
	);
	ld.param.f64 	%fd36, [retval0];
	} // callseq 4
	neg.f64 	%fd38, %fd36;
	selp.f64 	%fd39, %fd38, %fd36, %p19;
	selp.f64 	%fd40, %fd39, %fd36, %p18;
	setp.eq.s32 	%p20, %r106, 0;
	selp.f64 	%fd41, 0d3FF0000000000000, %fd40, %p20;
	selp.f64 	%fd42, 0d3FF0000000000000, %fd41, %p17;
	cvt.rzi.s32.f64 	%r112, %fd42;
	div.s32 	%r113, %r247, %r112;
	mad.lo.s32 	%r114, %r107, %r54, %r113;
	mul.wide.s32 	%rd36, %r114, 4;
	add.s64 	%rd37, %rd2, %rd36;
	ld.global.u32 	%r115, [%rd37];
	add.s32 	%r116, %r107, %r3;
	mul.wide.u32 	%rd38, %r116, 4;
	add.s64 	%rd39, %rd1, %rd38;
	st.global.u32 	[%rd39], %r115;
	mul.lo.s32 	%r117, %r113, %r112;
	sub.s32 	%r118, %r247, %r117;
	add.s32 	%r258, %r258, -2;
	sub.s32 	%r119, %r53, %r106;
	cvt.rn.f64.u32 	%fd43, %r258;
	{
	.reg .b32 %temp; 
	mov.b64 	{%temp, %r120}, %fd43;
	}
	shr.u32 	%r121, %r120, 20;
	and.b32  	%r122, %r121, 2047;
	add.s32 	%r123, %r122, -1012;
	mov.b64 	%rd40, %fd43;
	shl.b64 	%rd41, %rd40, %r123;
	setp.eq.s64 	%p21, %rd41, -9223372036854775808;
	{ // callseq 5, 0
	.param .b64 param0;
	st.param.f64 	[param0], %fd1;
	.param .b64 param1;
	st.param.f64 	[param1], %fd43;
	.param .b64 retval0;
	call.uni (retval0), 
	__internal_accurate_pow, 
	(
	param0, 
	param1
	);
	ld.param.f64 	%fd44, [retval0];
	} // callseq 5
	neg.f64 	%fd46, %fd44;
	selp.f64 	%fd47, %fd46, %fd44, %p21;
	selp.f64 	%fd48, %fd47, %fd44, %p18;
	setp.eq.s32 	%p22, %r258, 0;
	selp.f64 	%fd49, 0d3FF0000000000000, %fd48, %p22;
	selp.f64 	%fd50, 0d3FF0000000000000, %fd49, %p17;
	cvt.rzi.s32.f64 	%r124, %fd50;
	div.s32 	%r125, %r118, %r124;
	mad.lo.s32 	%r126, %r119, %r54, %r125;
	mul.wide.s32 	%rd43, %r126, 4;
	add.s64 	%rd44, %rd2, %rd43;
	ld.global.u32 	%r127, [%rd44];
	add.s32 	%r128, %r116, 1;
	mul.wide.u32 	%rd45, %r128, 4;
	add.s64 	%rd46, %rd1, %rd45;
	st.global.u32 	[%rd46], %r127;
	mul.lo.s32 	%r129, %r125, %r124;
	sub.s32 	%r247, %r118, %r129;
$L__BB2_18:
	and.b32  	%r130, %r53, 1;
	setp.eq.b32 	%p23, %r130, 1;
	not.pred 	%p24, %p23;
	@%p24 bra 	$L__BB2_20;
	setp.eq.s32 	%p25, %r54, 1;
	setp.lt.s32 	%p26, %r2, 0;
	add.s32 	%r131, %r258, -1;
	sub.s32 	%r132, %r53, %r258;
	cvt.rn.f64.u32 	%fd51, %r131;
	{
	.reg .b32 %temp; 
	mov.b64 	{%temp, %r133}, %fd51;
	}
	shr.u32 	%r134, %r133, 20;
	and.b32  	%r135, %r134, 2047;
	add.s32 	%r136, %r135, -1012;
	mov.b64 	%rd47, %fd51;
	shl.b64 	%rd48, %rd47, %r136;
	setp.eq.s64 	%p27, %rd48, -9223372036854775808;
	{ // callseq 6, 0
	.param .b64 param0;
	st.param.f64 	[param0], %fd1;
	.param .b64 param1;
	st.param.f64 	[param1], %fd51;
	.param .b64 retval0;
	call.uni (retval0), 
	__internal_accurate_pow, 
	(
	param0, 
	param1
	);
	ld.param.f64 	%fd52, [retval0];
	} // callseq 6
	neg.f64 	%fd54, %fd52;
	selp.f64 	%fd55, %fd54, %fd52, %p27;
	selp.f64 	%fd56, %fd55, %fd52, %p26;
	setp.eq.s32 	%p28, %r131, 0;
	selp.f64 	%fd57, 0d3FF0000000000000, %fd56, %p28;
	selp.f64 	%fd58, 0d3FF0000000000000, %fd57, %p25;
	cvt.rzi.s32.f64 	%r137, %fd58;
	div.s32 	%r138, %r247, %r137;
	mad.lo.s32 	%r139, %r132, %r54, %r138;
	mul.wide.s32 	%rd50, %r139, 4;
	add.s64 	%rd51, %rd2, %rd50;
	ld.global.u32 	%r140, [%rd51];
	add.s32 	%r141, %r132, %r3;
	mul.wide.u32 	%rd52, %r141, 4;
	add.s64 	%rd53, %rd1, %rd52;
	st.global.u32 	[%rd53], %r140;
$L__BB2_20:
	ret;

}
	// .globl	_Z18c_path_permutationiPiS_iS_
.visible .entry _Z18c_path_permutationiPiS_iS_(
	.param .u32 _Z18c_path_permutationiPiS_iS__param_0,
	.param .u64 .ptr .align 1 _Z18c_path_permutationiPiS_iS__param_1,
	.param .u64 .ptr .align 1 _Z18c_path_permutationiPiS_iS__param_2,
	.param .u32 _Z18c_path_permutationiPiS_iS__param_3,
	.param .u64 .ptr .align 1 _Z18c_path_permutationiPiS_iS__param_4
)
{
	.reg .pred 	%p<75>;
	.reg .b32 	%r<172>;
	.reg .b64 	%rd<67>;

	ld.param.u32 	%r37, [_Z18c_path_permutationiPiS_iS__param_0];
	ld.param.u64 	%rd11, [_Z18c_path_permutationiPiS_iS__param_1];
	ld.param.u64 	%rd12, [_Z18c_path_permutationiPiS_iS__param_2];
	ld.param.u32 	%r36, [_Z18c_path_permutationiPiS_iS__param_3];
	ld.param.u64 	%rd13, [_Z18c_path_permutationiPiS_iS__param_4];
	cvta.to.global.u64 	%rd1, %rd11;
	cvta.to.global.u64 	%rd2, %rd13;
	cvta.to.global.u64 	%rd3, %rd12;
	mov.u32 	%r38, %ctaid.x;
	mov.u32 	%r39, %ntid.x;
	mov.u32 	%r40, %tid.x;
	mad.lo.s32 	%r1, %r38, %r39, %r40;
	setp.ge.s32 	%p1, %r1, %r37;
	setp.lt.s32 	%p2, %r36, 1;
	or.pred  	%p3, %p1, %p2;
	@%p3 bra 	$L__BB3_27;
	mul.lo.s32 	%r42, %r36, 6;
	mul.lo.s32 	%r2, %r1, 6;
	mul.lo.s32 	%r3, %r2, %r36;
	max.s32 	%r4, %r42, 1;
	and.b32  	%r5, %r4, 7;
	setp.lt.s32 	%p4, %r42, 8;
	mov.b32 	%r160, 0;
	@%p4 bra 	$L__BB3_4;
	and.b32  	%r160, %r4, 2147483640;
	neg.s32 	%r164, %r160;
	add.s64 	%rd4, %rd3, 16;
	mov.u32 	%r163, %r3;
$L__BB3_3:
	.pragma "nounroll";
	mul.wide.s32 	%rd14, %r163, 4;
	add.s64 	%rd15, %rd4, %rd14;
	mov.b32 	%r43, -1;
	st.global.u32 	[%rd15+-16], %r43;
	st.global.u32 	[%rd15+-12], %r43;
	st.global.u32 	[%rd15+-8], %r43;
	st.global.u32 	[%rd15+-4], %r43;
	st.global.u32 	[%rd15], %r43;
	st.global.u32 	[%rd15+4], %r43;
	st.global.u32 	[%rd15+8], %r43;
	st.global.u32 	[%rd15+12], %r43;
	add.s32 	%r164, %r164, 8;
	add.s32 	%r163, %r163, 8;
	setp.eq.s32 	%p5, %r164, 0;
	@%p5 bra 	$L__BB3_4;
	bra.uni 	$L__BB3_3;
$L__BB3_4:
	setp.eq.s32 	%p6, %r5, 0;
	@%p6 bra 	$L__BB3_12;
	and.b32  	%r9, %r4, 3;
	setp.lt.u32 	%p7, %r5, 4;
	@%p7 bra 	$L__BB3_7;
	add.s32 	%r44, %r160, %r3;
	mul.wide.s32 	%rd16, %r44, 4;
	add.s64 	%rd17, %rd3, %rd16;
	mov.b32 	%r45, -1;
	st.global.u32 	[%rd17], %r45;
	st.global.u32 	[%rd17+4], %r45;
	st.global.u32 	[%rd17+8], %r45;
	st.global.u32 	[%rd17+12], %r45;
	add.s32 	%r160, %r160, 4;
$L__BB3_7:
	setp.eq.s32 	%p8, %r9, 0;
	@%p8 bra 	$L__BB3_12;
	setp.eq.s32 	%p9, %r9, 1;
	@%p9 bra 	$L__BB3_10;
	add.s32 	%r46, %r160, %r3;
	mul.wide.s32 	%rd18, %r46, 4;
	add.s64 	%rd19, %rd3, %rd18;
	mov.b32 	%r47, -1;
	st.global.u32 	[%rd19], %r47;
	st.global.u32 	[%rd19+4], %r47;
	add.s32 	%r160, %r160, 2;
$L__BB3_10:
	and.b32  	%r48, %r4, 1;
	setp.eq.b32 	%p10, %r48, 1;
	not.pred 	%p11, %p10;
	@%p11 bra 	$L__BB3_12;
	add.s32 	%r49, %r160, %r3;
	mul.wide.s32 	%rd20, %r49, 4;
	add.s64 	%rd21, %rd3, %rd20;
	mov.b32 	%r50, -1;
	st.global.u32 	[%rd21], %r50;
$L__BB3_12:
	and.b32  	%r14, %r36, 1;
	setp.eq.s32 	%p12, %r36, 1;
	mov.b32 	%r168, 0;
	@%p12 bra 	$L__BB3_15;
	and.b32  	%r53, %r36, 2147483646;
	neg.s32 	%r167, %r53;
	add.s64 	%rd5, %rd3, 24;
	add.s64 	%rd66, %rd2, 24;
	mov.b32 	%r168, 0;
	mov.u32 	%r165, %r3;
$L__BB3_14:
	mul.wide.s32 	%rd22, %r165, 4;
	add.s64 	%rd23, %rd5, %rd22;
	ld.global.u32 	%r54, [%rd66+-24];
	add.s32 	%r55, %r54, %r2;
	mul.wide.s32 	%rd24, %r55, 4;
	add.s64 	%rd25, %rd1, %rd24;
	ld.global.u32 	%r56, [%rd25];
	st.global.u32 	[%rd23+-24], %r56;
	ld.global.u32 	%r57, [%rd66+-20];
	add.s32 	%r58, %r57, %r2;
	mul.wide.s32 	%rd26, %r58, 4;
	add.s64 	%rd27, %rd1, %rd26;
	ld.global.u32 	%r59, [%rd27];
	st.global.u32 	[%rd23+-20], %r59;
	ld.global.u32 	%r60, [%rd66+-16];
	add.s32 	%r61, %r60, %r2;
	mul.wide.s32 	%rd28, %r61, 4;
	add.s64 	%rd29, %rd1, %rd28;
	ld.global.u32 	%r62, [%rd29];
	st.global.u32 	[%rd23+-16], %r62;
	ld.global.u32 	%r63, [%rd66+-12];
	add.s32 	%r64, %r63, %r2;
	mul.wide.s32 	%rd30, %r64, 4;
	add.s64 	%rd31, %rd1, %rd30;
	ld.global.u32 	%r65, [%rd31];
	st.global.u32 	[%rd23+-12], %r65;
	ld.global.u32 	%r66, [%rd66+-8];
	add.s32 	%r67, %r66, %r2;
	mul.wide.s32 	%rd32, %r67, 4;
	add.s64 	%rd33, %rd1, %rd32;
	ld.global.u32 	%r68, [%rd33];
	st.global.u32 	[%rd23+-8], %r68;
	ld.global.u32 	%r69, [%rd66+-4];
	add.s32 	%r70, %r69, %r2;
	mul.wide.s32 	%rd34, %r70, 4;
	add.s64 	%rd35, %rd1, %rd34;
	ld.global.u32 	%r71, [%rd35];
	st.global.u32 	[%rd23+-4], %r71;
	ld.global.u32 	%r72, [%rd66];
	add.s32 	%r73, %r72, %r2;
	mul.wide.s32 	%rd36, %r73, 4;
	add.s64 	%rd37, %rd1, %rd36;
	ld.global.u32 	%r74, [%rd37];
	st.global.u32 	[%rd23], %r74;
	ld.global.u32 	%r75, [%rd66+4];
	add.s32 	%r76, %r75, %r2;
	mul.wide.s32 	%rd38, %r76, 4;
	add.s64 	%rd39, %rd1, %rd38;
	ld.global.u32 	%r77, [%rd39];
	st.global.u32 	[%rd23+4], %r77;
	ld.global.u32 	%r78, [%rd66+8];
	add.s32 	%r79, %r78, %r2;
	mul.wide.s32 	%rd40, %r79, 4;
	add.s64 	%rd41, %rd1, %rd40;
	ld.global.u32 	%r80, [%rd41];
	st.global.u32 	[%rd23+8], %r80;
	ld.global.u32 	%r81, [%rd66+12];
	add.s32 	%r82, %r81, %r2;
	mul.wide.s32 	%rd42, %r82, 4;
	add.s64 	%rd43, %rd1, %rd42;
	ld.global.u32 	%r83, [%rd43];
	st.global.u32 	[%rd23+12], %r83;
	ld.global.u32 	%r84, [%rd66+16];
	add.s32 	%r85, %r84, %r2;
	mul.wide.s32 	%rd44, %r85, 4;
	add.s64 	%rd45, %rd1, %rd44;
	ld.global.u32 	%r86, [%rd45];
	st.global.u32 	[%rd23+16], %r86;
	ld.global.u32 	%r87, [%rd66+20];
	add.s32 	%r88, %r87, %r2;
	mul.wide.s32 	%rd46, %r88, 4;
	add.s64 	%rd47, %rd1, %rd46;
	ld.global.u32 	%r89, [%rd47];
	st.global.u32 	[%rd23+20], %r89;
	add.s32 	%r167, %r167, 2;
	add.s32 	%r168, %r168, 12;
	add.s32 	%r165, %r165, 12;
	add.s64 	%rd66, %rd66, 48;
	setp.ne.s32 	%p13, %r167, 0;
	@%p13 bra 	$L__BB3_14;
$L__BB3_15:
	setp.eq.s32 	%p14, %r14, 0;
	@%p14 bra 	$L__BB3_17;
	add.s32 	%r90, %r168, %r3;
	mul.wide.u32 	%rd48, %r168, 4;
	add.s64 	%rd49, %rd2, %rd48;
	ld.global.u32 	%r91, [%rd49];
	add.s32 	%r92, %r91, %r2;
	mul.wide.s32 	%rd50, %r92, 4;
	add.s64 	%rd51, %rd1, %rd50;
	ld.global.u32 	%r93, [%rd51];
	mul.wide.s32 	%rd52, %r90, 4;
	add.s64 	%rd53, %rd3, %rd52;
	st.global.u32 	[%rd53], %r93;
	ld.global.u32 	%r94, [%rd49+4];
	add.s32 	%r95, %r94, %r2;
	mul.wide.s32 	%rd54, %r95, 4;
	add.s64 	%rd55, %rd1, %rd54;
	ld.global.u32 	%r96, [%rd55];
	st.global.u32 	[%rd53+4], %r96;
	ld.global.u32 	%r97, [%rd49+8];
	add.s32 	%r98, %r97, %r2;
	mul.wide.s32 	%rd56, %r98, 4;
	add.s64 	%rd57, %rd1, %rd56;
	ld.global.u32 	%r99, [%rd57];
	st.global.u32 	[%rd53+8], %r99;
	ld.global.u32 	%r100, [%rd49+12];
	add.s32 	%r101, %r100, %r2;
	mul.wide.s32 	%rd58, %r101, 4;
	add.s64 	%rd59, %rd1, %rd58;
	ld.global.u32 	%r102, [%rd59];
	st.global.u32 	[%rd53+12], %r102;
	ld.global.u32 	%r103, [%rd49+16];
	add.s32 	%r104, %r103, %r2;
	mul.wide.s32 	%rd60, %r104, 4;
	add.s64 	%rd61, %rd1, %rd60;
	ld.global.u32 	%r105, [%rd61];
	st.global.u32 	[%rd53+16], %r105;
	ld.global.u32 	%r106, [%rd49+20];
	add.s32 	%r107, %r106, %r2;
	mul.wide.s32 	%rd62, %r107, 4;
	add.s64 	%rd63, %rd1, %rd62;
	ld.global.u32 	%r108, [%rd63];
	st.global.u32 	[%rd53+20], %r108;
$L__BB3_17:
	setp.eq.s32 	%p15, %r36, 1;
	mul.lo.s32 	%r27, %r36, %r1;
	mov.b32 	%r171, 0;
	@%p15 bra 	$L__BB3_24;
	and.b32  	%r171, %r36, 2147483646;
	neg.s32 	%r170, %r171;
	mul.lo.s32 	%r169, %r27, 6;
$L__BB3_19:
	mul.wide.s32 	%rd64, %r169, 4;
	add.s64 	%rd9, %rd3, %rd64;
	ld.global.u32 	%r110, [%rd9+20];
	setp.eq.s32 	%p16, %r110, -1;
	ld.global.u32 	%r112, [%rd9+16];
	and.b32  	%r114, %r112, %r110;
	setp.ne.s32 	%p17, %r112, -1;
	or.pred  	%p18, %p17, %p16;
	setp.eq.s32 	%p19, %r114, -1;
	ld.global.u32 	%r115, [%rd9+12];
	and.b32  	%r117, %r115, %r114;
	setp.ne.s32 	%p20, %r115, -1;
	or.pred  	%p21, %p20, %p19;
	setp.eq.s32 	%p22, %r117, -1;
	ld.global.u32 	%r118, [%rd9+8];
	and.b32  	%r120, %r118, %r117;
	setp.ne.s32 	%p23, %r118, -1;
	or.pred  	%p24, %p23, %p22;
	setp.eq.s32 	%p25, %r120, -1;
	ld.global.u32 	%r121, [%rd9+4];
	and.b32  	%r123, %r121, %r120;
	setp.ne.s32 	%p26, %r121, -1;
	or.pred  	%p27, %p26, %p25;
	ld.global.u32 	%r124, [%rd9];
	setp.ne.s32 	%p28, %r124, -1;
	setp.eq.s32 	%p29, %r123, -1;
	or.pred  	%p30, %p28, %p29;
	and.pred  	%p31, %p30, %p27;
	and.pred  	%p32, %p31, %p24;
	and.pred  	%p33, %p32, %p21;
	and.pred  	%p34, %p33, %p18;
	@%p34 bra 	$L__BB3_21;
	mov.b32 	%r125, -1;
	st.global.u32 	[%rd9], %r125;
	st.global.u32 	[%rd9+4], %r125;
	st.global.u32 	[%rd9+8], %r125;
	st.global.u32 	[%rd9+12], %r125;
	st.global.u32 	[%rd9+16], %r125;
	st.global.u32 	[%rd9+20], %r125;
$L__BB3_21:
	ld.global.u32 	%r126, [%rd9+44];
	setp.eq.s32 	%p35, %r126, -1;
	ld.global.u32 	%r128, [%rd9+40];
	and.b32  	%r130, %r128, %r126;
	setp.ne.s32 	%p36, %r128, -1;
	or.pred  	%p37, %p36, %p35;
	setp.eq.s32 	%p38, %r130, -1;
	ld.global.u32 	%r131, [%rd9+36];
	and.b32  	%r133, %r131, %r130;
	setp.ne.s32 	%p39, %r131, -1;
	or.pred  	%p40, %p39, %p38;
	setp.eq.s32 	%p41, %r133, -1;
	ld.global.u32 	%r134, [%rd9+32];
	and.b32  	%r136, %r134, %r133;
	setp.ne.s32 	%p42, %r134, -1;
	or.pred  	%p43, %p42, %p41;
	setp.eq.s32 	%p44, %r136, -1;
	ld.global.u32 	%r137, [%rd9+28];
	and.b32  	%r139, %r137, %r136;
	setp.ne.s32 	%p45, %r137, -1;
	or.pred  	%p46, %p45, %p44;
	ld.global.u32 	%r140, [%rd9+24];
	setp.ne.s32 	%p47, %r140, -1;
	setp.eq.s32 	%p48, %r139, -1;
	or.pred  	%p49, %p47, %p48;
	and.pred  	%p50, %p49, %p46;
	and.pred  	%p51, %p50, %p43;
	and.pred  	%p52, %p51, %p40;
	and.pred  	%p53, %p52, %p37;
	@%p53 bra 	$L__BB3_23;
	mov.b32 	%r141, -1;
	st.global.u32 	[%rd9+24], %r141;
	st.global.u32 	[%rd9+28], %r141;
	st.global.u32 	[%rd9+32], %r141;
	st.global.u32 	[%rd9+36], %r141;
	st.global.u32 	[%rd9+40], %r141;
	st.global.u32 	[%rd9+44], %r141;
$L__BB3_23:
	add.s32 	%r170, %r170, 2;
	add.s32 	%r169, %r169, 12;
	setp.ne.s32 	%p54, %r170, 0;
	@%p54 bra 	$L__BB3_19;
$L__BB3_24:
	setp.eq.s32 	%p55, %r14, 0;
	@%p55 bra 	$L__BB3_27;
	add.s32 	%r142, %r171, %r27;
	mul.lo.s32 	%r143, %r142, 6;
	mul.wide.s32 	%rd65, %r143, 4;
	add.s64 	%rd10, %rd3, %rd65;
	ld.global.u32 	%r144, [%rd10+20];
	setp.eq.s32 	%p56, %r144, -1;
	ld.global.u32 	%r146, [%rd10+16];
	and.b32  	%r148, %r146, %r144;
	setp.ne.s32 	%p57, %r146, -1;
	or.pred  	%p58, %p57, %p56;
	setp.eq.s32 	%p59, %r148, -1;
	ld.global.u32 	%r149, [%rd10+12];
	and.b32  	%r151, %r149, %r148;
	setp.ne.s32 	%p60, %r149, -1;
	or.pred  	%p61, %p60, %p59;
	setp.eq.s32 	%p62, %r151, -1;
	ld.global.u32 	%r152, [%rd10+8];
	and.b32  	%r154, %r152, %r151;
	setp.ne.s32 	%p63, %r152, -1;
	or.pred  	%p64, %p63, %p62;
	setp.eq.s32 	%p65, %r154, -1;
	ld.global.u32 	%r155, [%rd10+4];
	and.b32  	%r157, %r155, %r154;
	setp.ne.s32 	%p66, %r155, -1;
	or.pred  	%p67, %p66, %p65;
	ld.global.u32 	%r158, [%rd10];
	setp.ne.s32 	%p68, %r158, -1;
	setp.eq.s32 	%p69, %r157, -1;
	or.pred  	%p70, %p68, %p69;
	and.pred  	%p71, %p70, %p67;
	and.pred  	%p72, %p71, %p64;
	and.pred  	%p73, %p72, %p61;
	and.pred  	%p74, %p73, %p58;
	@%p74 bra 	$L__BB3_27;
	mov.b32 	%r159, -1;
	st.global.u32 	[%rd10], %r159;
	st.global.u32 	[%rd10+4], %r159;
	st.global.u32 	[%rd10+8], %r159;
	st.global.u32 	[%rd10+12], %r159;
	st.global.u32 	[%rd10+16], %r159;
	st.global.u32 	[%rd10+20], %r159;
$L__BB3_27:
	ret;

}
	// .globl	_Z13c_path_lengthiPiS_S_i
.visible .entry _Z13c_path_lengthiPiS_S_i(
	.param .u32 _Z13c_path_lengthiPiS_S_i_param_0,
	.param .u64 .ptr .align 1 _Z13c_path_lengthiPiS_S_i_param_1,
	.param .u64 .ptr .align 1 _Z13c_path_lengthiPiS_S_i_param_2,
	.param .u64 .ptr .align 1 _Z13c_path_lengthiPiS_S_i_param_3,
	.param .u32 _Z13c_path_lengthiPiS_S_i_param_4
)
{
	.reg .pred 	%p<8>;
	.reg .b32 	%r<44>;
	.reg .b64 	%rd<34>;

	ld.param.u32 	%r16, [_Z13c_path_lengthiPiS_S_i_param_0];
	ld.param.u64 	%rd5, [_Z13c_path_lengthiPiS_S_i_param_1];
	ld.param.u64 	%rd7, [_Z13c_path_lengthiPiS_S_i_param_2];
	ld.param.u64 	%rd6, [_Z13c_path_lengthiPiS_S_i_param_3];
	ld.param.u32 	%r15, [_Z13c_path_lengthiPiS_S_i_param_4];
	cvta.to.global.u64 	%rd1, %rd7;
	mov.u32 	%r17, %ctaid.x;
	mov.u32 	%r18, %ntid.x;
	mov.u32 	%r19, %tid.x;
	mad.lo.s32 	%r1, %r17, %r18, %r19;
	setp.ge.s32 	%p1, %r1, %r16;
	@%p1 bra 	$L__BB4_10;
	cvta.to.global.u64 	%rd8, %rd5;
	cvta.to.global.u64 	%rd9, %rd6;
	mul.wide.s32 	%rd10, %r1, 4;
	add.s64 	%rd2, %rd9, %rd10;
	mov.b32 	%r20, 0;
	st.global.u32 	[%rd2], %r20;
	mul.lo.s32 	%r21, %r1, 6;
	mul.wide.s32 	%rd11, %r21, 4;
	add.s64 	%rd3, %rd8, %rd11;
	ld.global.u32 	%r2, [%rd3];
	setp.ne.s32 	%p2, %r2, -1;
	@%p2 bra 	$L__BB4_3;
	mov.b32 	%r42, 10000000;
	st.global.u32 	[%rd2], %r42;
	bra.uni 	$L__BB4_10;
$L__BB4_3:
	mad.lo.s32 	%r22, %r15, 18, %r2;
	mul.wide.s32 	%rd13, %r22, 4;
	add.s64 	%rd14, %rd1, %rd13;
	ld.global.u32 	%r43, [%rd14];
	st.global.u32 	[%rd2], %r43;
	ld.global.u32 	%r4, [%rd3+4];
	setp.eq.s32 	%p3, %r4, -1;
	mov.b64 	%rd33, 0;
	@%p3 bra 	$L__BB4_9;
	ld.global.u32 	%r23, [%rd3];
	mad.lo.s32 	%r24, %r23, 18, %r4;
	mul.wide.s32 	%rd16, %r24, 4;
	add.s64 	%rd17, %rd1, %rd16;
	ld.global.u32 	%r25, [%rd17];
	add.s32 	%r43, %r43, %r25;
	st.global.u32 	[%rd2], %r43;
	ld.global.u32 	%r6, [%rd3+8];
	setp.eq.s32 	%p4, %r6, -1;
	mov.b64 	%rd33, 4;
	@%p4 bra 	$L__BB4_9;
	ld.global.u32 	%r26, [%rd3+4];
	mad.lo.s32 	%r27, %r26, 18, %r6;
	mul.wide.s32 	%rd19, %r27, 4;
	add.s64 	%rd20, %rd1, %rd19;
	ld.global.u32 	%r28, [%rd20];
	add.s32 	%r43, %r43, %r28;
	st.global.u32 	[%rd2], %r43;
	ld.global.u32 	%r8, [%rd3+12];
	setp.eq.s32 	%p5, %r8, -1;
	mov.b64 	%rd33, 8;
	@%p5 bra 	$L__BB4_9;
	ld.global.u32 	%r29, [%rd3+8];
	mad.lo.s32 	%r30, %r29, 18, %r8;
	mul.wide.s32 	%rd22, %r30, 4;
	add.s64 	%rd23, %rd1, %rd22;
	ld.global.u32 	%r31, [%rd23];
	add.s32 	%r43, %r43, %r31;
	st.global.u32 	[%rd2], %r43;
	ld.global.u32 	%r10, [%rd3+16];
	setp.eq.s32 	%p6, %r10, -1;
	mov.b64 	%rd33, 12;
	@%p6 bra 	$L__BB4_9;
	ld.global.u32 	%r32, [%rd3+12];
	mad.lo.s32 	%r33, %r32, 18, %r10;
	mul.wide.s32 	%rd25, %r33, 4;
	add.s64 	%rd26, %rd1, %rd25;
	ld.global.u32 	%r34, [%rd26];
	add.s32 	%r43, %r43, %r34;
	st.global.u32 	[%rd2], %r43;
	ld.global.u32 	%r12, [%rd3+20];
	setp.eq.s32 	%p7, %r12, -1;
	mov.b64 	%rd33, 16;
	@%p7 bra 	$L__BB4_9;
	ld.global.u32 	%r35, [%rd3+16];
	mad.lo.s32 	%r36, %r35, 18, %r12;
	mul.wide.s32 	%rd28, %r36, 4;
	add.s64 	%rd29, %rd1, %rd28;
	ld.global.u32 	%r37, [%rd29];
	add.s32 	%r43, %r43, %r37;
	st.global.u32 	[%rd2], %r43;
	mov.b64 	%rd33, 20;
$L__BB4_9:
	add.s64 	%rd30, %rd3, %rd33;
	ld.global.u32 	%r38, [%rd30];
	mad.lo.s32 	%r39, %r38, 18, %r15;
	mul.wide.s32 	%rd31, %r39, 4;
	add.s64 	%rd32, %rd1, %rd31;
	ld.global.u32 	%r40, [%rd32];
	add.s32 	%r41, %r43, %r40;
	st.global.u32 	[%rd2], %r41;
$L__BB4_10:
	ret;

}
	// .globl	_Z16block_reduce_miniPiS_S_b
.visible .entry _Z16block_reduce_miniPiS_S_b(
	.param .u32 _Z16block_reduce_miniPiS_S_b_param_0,
	.param .u64 .ptr .align 1 _Z16block_reduce_miniPiS_S_b_param_1,
	.param .u64 .ptr .align 1 _Z16block_reduce_miniPiS_S_b_param_2,
	.param .u64 .ptr .align 1 _Z16block_reduce_miniPiS_S_b_param_3,
	.param .u8 _Z16block_reduce_miniPiS_S_b_param_4
)
{
	.reg .pred 	%p<30>;
	.reg .b16 	%rs<2>;
	.reg .b32 	%r<70>;
	.reg .b64 	%rd<19>;
	// demoted variable
	.shared .align 4 .b8 _ZZ16block_reduce_miniPiS_S_bE5s_arr[4096];
	// demoted variable
	.shared .align 4 .b8 _ZZ16block_reduce_miniPiS_S_bE7s_index[4096];
	ld.param.u32 	%r30, [_Z16block_reduce_miniPiS_S_b_param_0];
	ld.param.u64 	%rd4, [_Z16block_reduce_miniPiS_S_b_param_1];
	ld.param.u64 	%rd3, [_Z16block_reduce_miniPiS_S_b_param_2];
	ld.param.u64 	%rd5, [_Z16block_reduce_miniPiS_S_b_param_3];
	ld.param.s8 	%rs1, [_Z16block_reduce_miniPiS_S_b_param_4];
	cvta.to.global.u64 	%rd1, %rd4;
	cvta.to.global.u64 	%rd2, %rd5;
	mov.u32 	%r1, %tid.x;
	mov.u32 	%r2, %ctaid.x;
	shl.b32 	%r32, %r2, 10;
	or.b32  	%r62, %r32, %r1;
	setp.ge.s32 	%p2, %r62, %r30;
	@%p2 bra 	$L__BB5_6;
	mov.u32 	%r34, %nctaid.x;
	shl.b32 	%r4, %r34, 10;
	mov.pred 	%p29, -1;
$L__BB5_2:
	@%p29 bra 	$L__BB5_4;
	mul.wide.s32 	%rd6, %r62, 4;
	add.s64 	%rd7, %rd1, %rd6;
	ld.global.u32 	%r65, [%rd7];
	bra.uni 	$L__BB5_5;
$L__BB5_4:
	mul.wide.s32 	%rd8, %r62, 4;
	add.s64 	%rd9, %rd1, %rd8;
	ld.global.u32 	%r65, [%rd9];
	mov.u32 	%r68, %r65;
	mov.u32 	%r69, %r62;
$L__BB5_5:
	setp.gt.s32 	%p5, %r68, %r65;
	min.s32 	%r68, %r68, %r65;
	selp.b32 	%r69, %r62, %r69, %p5;
	add.s32 	%r62, %r62, %r4;
	setp.lt.s32 	%p6, %r62, %r30;
	mov.pred 	%p29, 0;
	@%p6 bra 	$L__BB5_2;
$L__BB5_6:
	shl.b32 	%r35, %r1, 2;
	mov.u32 	%r36, _ZZ16block_reduce_miniPiS_S_bE5s_arr;
	add.s32 	%r18, %r36, %r35;
	st.shared.u32 	[%r18], %r68;
	mov.u32 	%r37, _ZZ16block_reduce_miniPiS_S_bE7s_index;
	add.s32 	%r19, %r37, %r35;
	st.shared.u32 	[%r19], %r69;
	bar.sync 	0;
	setp.gt.u32 	%p7, %r1, 511;
	@%p7 bra 	$L__BB5_9;
	ld.shared.u32 	%r38, [%r18];
	ld.shared.u32 	%r20, [%r18+2048];
	setp.le.s32 	%p8, %r38, %r20;
	@%p8 bra 	$L__BB5_9;
	st.shared.u32 	[%r18], %r20;
	ld.shared.u32 	%r39, [%r19+2048];
	st.shared.u32 	[%r19], %r39;
$L__BB5_9:
	bar.sync 	0;
	setp.gt.u32 	%p9, %r1, 255;
	@%p9 bra 	$L__BB5_12;
	ld.shared.u32 	%r40, [%r18];
	ld.shared.u32 	%r21, [%r18+1024];
	setp.le.s32 	%p10, %r40, %r21;
	@%p10 bra 	$L__BB5_12;
	st.shared.u32 	[%r18], %r21;
	ld.shared.u32 	%r41, [%r19+1024];
	st.shared.u32 	[%r19], %r41;
$L__BB5_12:
	bar.sync 	0;
	setp.gt.u32 	%p11, %r1, 127;
	@%p11 bra 	$L__BB5_15;
	ld.shared.u32 	%r42, [%r18];
	ld.shared.u32 	%r22, [%r18+512];
	setp.le.s32 	%p12, %r42, %r22;
	@%p12 bra 	$L__BB5_15;
	st.shared.u32 	[%r18], %r22;
	ld.shared.u32 	%r43, [%r19+512];
	st.shared.u32 	[%r19], %r43;
$L__BB5_15:
	bar.sync 	0;
	setp.gt.u32 	%p13, %r1, 63;
	@%p13 bra 	$L__BB5_18;
	ld.shared.u32 	%r44, [%r18];
	ld.shared.u32 	%r23, [%r18+256];
	setp.le.s32 	%p14, %r44, %r23;
	@%p14 bra 	$L__BB5_18;
	st.shared.u32 	[%r18], %r23;
	ld.shared.u32 	%r45, [%r19+256];
	st.shared.u32 	[%r19], %r45;
$L__BB5_18:
	bar.sync 	0;
	setp.gt.u32 	%p15, %r1, 31;
	@%p15 bra 	$L__BB5_21;
	ld.shared.u32 	%r46, [%r18];
	ld.shared.u32 	%r24, [%r18+128];
	setp.le.s32 	%p16, %r46, %r24;
	@%p16 bra 	$L__BB5_21;
	st.shared.u32 	[%r18], %r24;
	ld.shared.u32 	%r47, [%r19+128];
	st.shared.u32 	[%r19], %r47;
$L__BB5_21:
	bar.sync 	0;
	setp.gt.u32 	%p17, %r1, 15;
	@%p17 bra 	$L__BB5_24;
	ld.shared.u32 	%r48, [%r18];
	ld.shared.u32 	%r25, [%r18+64];
	setp.le.s32 	%p18, %r48, %r25;
	@%p18 bra 	$L__BB5_24;
	st.shared.u32 	[%r18], %r25;
	ld.shared.u32 	%r49, [%r19+64];
	st.shared.u32 	[%r19], %r49;
$L__BB5_24:
	bar.sync 	0;
	setp.gt.u32 	%p19, %r1, 7;
	@%p19 bra 	$L__BB5_27;
	ld.shared.u32 	%r50, [%r18];
	ld.shared.u32 	%r26, [%r18+32];
	setp.le.s32 	%p20, %r50, %r26;
	@%p20 bra 	$L__BB5_27;
	st.shared.u32 	[%r18], %r26;
	ld.shared.u32 	%r51, [%r19+32];
	st.shared.u32 	[%r19], %r51;
$L__BB5_27:
	bar.sync 	0;
	setp.gt.u32 	%p21, %r1, 3;
	@%p21 bra 	$L__BB5_30;
	ld.shared.u32 	%r52, [%r18];
	ld.shared.u32 	%r27, [%r18+16];
	setp.le.s32 	%p22, %r52, %r27;
	@%p22 bra 	$L__BB5_30;
	st.shared.u32 	[%r18], %r27;
	ld.shared.u32 	%r53, [%r19+16];
	st.shared.u32 	[%r19], %r53;
$L__BB5_30:
	bar.sync 	0;
	setp.gt.u32 	%p23, %r1, 1;
	@%p23 bra 	$L__BB5_33;
	ld.shared.u32 	%r54, [%r18];
	ld.shared.u32 	%r28, [%r18+8];
	setp.le.s32 	%p24, %r54, %r28;
	@%p24 bra 	$L__BB5_33;
	st.shared.u32 	[%r18], %r28;
	ld.shared.u32 	%r55, [%r19+8];
	st.shared.u32 	[%r19], %r55;
$L__BB5_33:
	bar.sync 	0;
	setp.ne.s32 	%p25, %r1, 0;
	@%p25 bra 	$L__BB5_36;
	ld.shared.u32 	%r56, [%r18];
	ld.shared.u32 	%r29, [_ZZ16block_reduce_miniPiS_S_bE5s_arr+4];
	setp.le.s32 	%p26, %r56, %r29;
	@%p26 bra 	$L__BB5_36;
	st.shared.u32 	[%r18], %r29;
	ld.shared.u32 	%r57, [_ZZ16block_reduce_miniPiS_S_bE7s_index+4];
	st.shared.u32 	[%r19], %r57;
$L__BB5_36:
	setp.ne.s32 	%p27, %r1, 0;
	bar.sync 	0;
	@%p27 bra 	$L__BB5_40;
	ld.shared.u32 	%r58, [_ZZ16block_reduce_miniPiS_S_bE5s_arr];
	cvta.to.global.u64 	%rd10, %rd3;
	mul.wide.u32 	%rd11, %r2, 4;
	add.s64 	%rd12, %rd10, %rd11;
	st.global.u32 	[%rd12], %r58;
	setp.eq.s16 	%p28, %rs1, 0;
	@%p28 bra 	$L__BB5_39;
	ld.shared.u32 	%r59, [_ZZ16block_reduce_miniPiS_S_bE7s_index];
	add.s64 	%rd14, %rd2, %rd11;
	st.global.u32 	[%rd14], %r59;
	bra.uni 	$L__BB5_40;
$L__BB5_39:
	ld.shared.u32 	%r60, [_ZZ16block_reduce_miniPiS_S_bE7s_index];
	mul.wide.s32 	%rd15, %r60, 4;
	add.s64 	%rd16, %rd2, %rd15;
	ld.global.u32 	%r61, [%rd16];
	add.s64 	%rd18, %rd2, %rd11;
	st.global.u32 	[%rd18], %r61;
$L__BB5_40:
	ret;

}
	// .globl	_Z10c_find_miniPiS_S_
.visible .entry _Z10c_find_miniPiS_S_(
	.param .u32 _Z10c_find_miniPiS_S__param_0,
	.param .u64 .ptr .align 1 _Z10c_find_miniPiS_S__param_1,
	.param .u64 .ptr .align 1 _Z10c_find_miniPiS_S__param_2,
	.param .u64 .ptr .align 1 _Z10c_find_miniPiS_S__param_3
)
{
	.reg .pred 	%p<29>;
	.reg .b32 	%r<95>;
	.reg .b64 	%rd<28>;

	ld.param.u32 	%r43, [_Z10c_find_miniPiS_S__param_0];
	ld.param.u64 	%rd11, [_Z10c_find_miniPiS_S__param_1];
	ld.param.u64 	%rd9, [_Z10c_find_miniPiS_S__param_2];
	ld.param.u64 	%rd10, [_Z10c_find_miniPiS_S__param_3];
	cvta.to.global.u64 	%rd1, %rd11;
	mov.u32 	%r1, %tid.x;
	mov.u32 	%r94, %ntid.x;
	setp.ge.s32 	%p1, %r1, %r43;
	mov.b32 	%r93, -1;
	mov.b32 	%r92, 100000;
	@%p1 bra 	$L__BB6_7;
	add.s32 	%r77, %r1, %r94;
	max.u32 	%r49, %r43, %r77;
	setp.lt.u32 	%p2, %r77, %r43;
	selp.u32 	%r50, 1, 0, %p2;
	add.s32 	%r51, %r77, %r50;
	sub.s32 	%r52, %r49, %r51;
	div.u32 	%r53, %r52, %r94;
	add.s32 	%r54, %r53, %r50;
	add.s32 	%r4, %r54, 1;
	and.b32  	%r5, %r4, 3;
	setp.lt.u32 	%p3, %r54, 3;
	mov.b32 	%r92, 100000;
	mov.b32 	%r93, -1;
	mov.u32 	%r85, %r1;
	@%p3 bra 	$L__BB6_4;
	shl.b32 	%r57, %r94, 1;
	add.s32 	%r79, %r1, %r57;
	shl.b32 	%r7, %r94, 2;
	mad.lo.s32 	%r78, %r94, 3, %r1;
	and.b32  	%r58, %r4, -4;
	neg.s32 	%r76, %r58;
	mov.b32 	%r92, 100000;
	mov.b32 	%r93, -1;
	mov.u32 	%r85, %r1;
$L__BB6_3:
	mul.wide.u32 	%rd12, %r85, 4;
	add.s64 	%rd13, %rd1, %rd12;
	ld.global.u32 	%r59, [%rd13];
	setp.lt.s32 	%p4, %r59, %r92;
	setp.gt.s32 	%p5, %r59, 0;
	and.pred  	%p6, %p4, %p5;
	selp.b32 	%r60, %r59, %r92, %p6;
	selp.b32 	%r61, %r85, %r93, %p6;
	add.s32 	%r62, %r85, %r94;
	mul.wide.u32 	%rd14, %r77, 4;
	add.s64 	%rd15, %rd1, %rd14;
	ld.global.u32 	%r63, [%rd15];
	setp.lt.s32 	%p7, %r63, %r60;
	setp.gt.s32 	%p8, %r63, 0;
	and.pred  	%p9, %p7, %p8;
	selp.b32 	%r64, %r63, %r60, %p9;
	selp.b32 	%r65, %r62, %r61, %p9;
	add.s32 	%r66, %r62, %r94;
	mul.wide.u32 	%rd16, %r79, 4;
	add.s64 	%rd17, %rd1, %rd16;
	ld.global.u32 	%r67, [%rd17];
	setp.lt.s32 	%p10, %r67, %r64;
	setp.gt.s32 	%p11, %r67, 0;
	and.pred  	%p12, %p10, %p11;
	selp.b32 	%r68, %r67, %r64, %p12;
	selp.b32 	%r69, %r66, %r65, %p12;
	add.s32 	%r70, %r66, %r94;
	mul.wide.u32 	%rd18, %r78, 4;
	add.s64 	%rd19, %rd1, %rd18;
	ld.global.u32 	%r71, [%rd19];
	setp.lt.s32 	%p13, %r71, %r68;
	setp.gt.s32 	%p14, %r71, 0;
	and.pred  	%p15, %p13, %p14;
	selp.b32 	%r92, %r71, %r68, %p15;
	selp.b32 	%r93, %r70, %r69, %p15;
	add.s32 	%r85, %r70, %r94;
	add.s32 	%r79, %r79, %r7;
	add.s32 	%r78, %r78, %r7;
	add.s32 	%r77, %r77, %r7;
	add.s32 	%r76, %r76, 4;
	setp.ne.s32 	%p16, %r76, 0;
	@%p16 bra 	$L__BB6_3;
$L__BB6_4:
	setp.eq.s32 	%p17, %r5, 0;
	@%p17 bra 	$L__BB6_7;
	mul.wide.u32 	%rd20, %r85, 4;
	add.s64 	%rd27, %rd1, %rd20;
	mul.wide.u32 	%rd3, %r94, 4;
	neg.s32 	%r88, %r5;
$L__BB6_6:
	.pragma "nounroll";
	ld.global.u32 	%r72, [%rd27];
	setp.lt.s32 	%p18, %r72, %r92;
	setp.gt.s32 	%p19, %r72, 0;
	and.pred  	%p20, %p18, %p19;
	selp.b32 	%r92, %r72, %r92, %p20;
	selp.b32 	%r93, %r85, %r93, %p20;
	add.s32 	%r85, %r85, %r94;
	add.s64 	%rd27, %rd27, %rd3;
	add.s32 	%r88, %r88, 1;
	setp.ne.s32 	%p21, %r88, 0;
	@%p21 bra 	$L__BB6_6;
$L__BB6_7:
	cvta.to.global.u64 	%rd21, %rd9;
	mul.wide.u32 	%rd22, %r1, 4;
	add.s64 	%rd6, %rd21, %rd22;
	st.global.u32 	[%rd6], %r92;
	cvta.to.global.u64 	%rd23, %rd10;
	add.s64 	%rd7, %rd23, %rd22;
	st.global.u32 	[%rd7], %r93;
	bar.sync 	0;
	setp.lt.u32 	%p22, %r94, 2;
	@%p22 bra 	$L__BB6_14;
$L__BB6_8:
	shr.u32 	%r41, %r94, 1;
	setp.ge.u32 	%p23, %r1, %r41;
	@%p23 bra 	$L__BB6_13;
	mul.wide.u32 	%rd24, %r41, 4;
	add.s64 	%rd25, %rd6, %rd24;
	ld.global.u32 	%r42, [%rd25];
	ld.global.u32 	%r73, [%rd6];
	setp.ge.s32 	%p24, %r42, %r73;
	setp.lt.s32 	%p25, %r42, 1;
	or.pred  	%p26, %p24, %p25;
	@%p26 bra 	$L__BB6_12;
	add.s64 	%rd8, %rd7, %rd24;
	ld.global.u32 	%r74, [%rd8];
	setp.lt.s32 	%p27, %r74, 1;
	@%p27 bra 	$L__BB6_12;
	st.global.u32 	[%rd6], %r42;
	ld.global.u32 	%r75, [%rd8];
	st.global.u32 	[%rd7], %r75;
$L__BB6_12:
	bar.sync 	0;
$L__BB6_13:
	setp.gt.u32 	%p28, %r94, 3;
	mov.u32 	%r94, %r41;
	@%p28 bra 	$L__BB6_8;
$L__BB6_14:
	ret;

}
.func  (.param .b64 func_retval0) __internal_accurate_pow(
	.param .b64 __internal_accurate_pow_param_0,
	.param .b64 __internal_accurate_pow_param_1
)
{
	.reg .pred 	%p<8>;
	.reg .b32 	%r<49>;
	.reg .b32 	%f<3>;
	.reg .b64 	%fd<109>;

	ld.param.f64 	%fd10, [__internal_accurate_pow_param_0];
	ld.param.f64 	%fd11, [__internal_accurate_pow_param_1];
	{
	.reg .b32 %temp; 
	mov.b64 	{%temp, %r46}, %fd10;
	}
	{
	.reg .b32 %temp; 
	mov.b64 	{%r45, %temp}, %fd10;
	}
	shr.u32 	%r47, %r46, 20;
	setp.gt.u32 	%p1, %r46, 1048575;
	@%p1 bra 	$L__BB7_2;
	mul.f64 	%fd12, %fd10, 0d4350000000000000;
	{
	.reg .b32 %temp; 
	mov.b64 	{%temp, %r46}, %fd12;
	}
	{
	.reg .b32 %temp; 
	mov.b64 	{%r45, %temp}, %fd12;
	}
	shr.u32 	%r16, %r46, 20;
	add.s32 	%r47, %r16, -54;
$L__BB7_2:
	add.s32 	%r48, %r47, -1023;
	and.b32  	%r17, %r46, -2146435073;
	or.b32  	%r18, %r17, 1072693248;
	mov.b64 	%fd107, {%r45, %r18};
	setp.lt.u32 	%p2, %r18, 1073127583;
	@%p2 bra 	$L__BB7_4;
	{
	.reg .b32 %temp; 
	mov.b64 	{%r19, %temp}, %fd107;
	}
	{
	.reg .b32 %temp; 
	mov.b64 	{%temp, %r20}, %fd107;
	}
	add.s32 	%r21, %r20, -1048576;
	mov.b64 	%fd107, {%r19, %r21};
	add.s32 	%r48, %r47, -1022;
$L__BB7_4:
	add.f64 	%fd13, %fd107, 0dBFF0000000000000;
	add.f64 	%fd14, %fd107, 0d3FF0000000000000;
	rcp.approx.ftz.f64 	%fd15, %fd14;
	neg.f64 	%fd16, %fd14;
	fma.rn.f64 	%fd17, %fd16, %fd15, 0d3FF0000000000000;
	fma.rn.f64 	%fd18, %fd17, %fd17, %fd17;
	fma.rn.f64 	%fd19, %fd18, %fd15, %fd15;
	mul.f64 	%fd20, %fd13, %fd19;
	fma.rn.f64 	%fd21, %fd13, %fd19, %fd20;
	mul.f64 	%fd22, %fd21, %fd21;
	fma.rn.f64 	%fd23, %fd22, 0d3EB0F5FF7D2CAFE2, 0d3ED0F5D241AD3B5A;
	fma.rn.f64 	%fd24, %fd23, %fd22, 0d3EF3B20A75488A3F;
	fma.rn.f64 	%fd25, %fd24, %fd22, 0d3F1745CDE4FAECD5;
	fma.rn.f64 	%fd26, %fd25, %fd22, 0d3F3C71C7258A578B;
	fma.rn.f64 	%fd27, %fd26, %fd22, 0d3F6249249242B910;
	fma.rn.f64 	%fd28, %fd27, %fd22, 0d3F89999999999DFB;
	sub.f64 	%fd29, %fd13, %fd21;
	add.f64 	%fd30, %fd29, %fd29;
	neg.f64 	%fd31, %fd21;
	fma.rn.f64 	%fd32, %fd31, %fd13, %fd30;
	mul.f64 	%fd33, %fd19, %fd32;
	fma.rn.f64 	%fd34, %fd22, %fd28, 0d3FB5555555555555;
	mov.f64 	%fd35, 0d3FB5555555555555;
	sub.f64 	%fd36, %fd35, %fd34;
	fma.rn.f64 	%fd37, %fd22, %fd28, %fd36;
	add.f64 	%fd38, %fd37, 0dBC46A4CB00B9E7B0;
	add.f64 	%fd39, %fd34, %fd38;
	sub.f64 	%fd40, %fd34, %fd39;
	add.f64 	%fd41, %fd38, %fd40;
	mul.rn.f64 	%fd42, %fd21, %fd21;
	neg.f64 	%fd43, %fd42;
	fma.rn.f64 	%fd44, %fd21, %fd21, %fd43;
	{
	.reg .b32 %temp; 
	mov.b64 	{%r22, %temp}, %fd33;
	}
	{
	.reg .b32 %temp; 
	mov.b64 	{%temp, %r23}, %fd33;
	}
	add.s32 	%r24, %r23, 1048576;
	mov.b64 	%fd45, {%r22, %r24};
	fma.rn.f64 	%fd46, %fd21, %fd45, %fd44;
	mul.rn.f64 	%fd47, %fd42, %fd21;
	neg.f64 	%fd48, %fd47;
	fma.rn.f64 	%fd49, %fd42, %fd21, %fd48;
	fma.rn.f64 	%fd50, %fd42, %fd33, %fd49;
	fma.rn.f64 	%fd51, %fd46, %fd21, %fd50;
	mul.rn.f64 	%fd52, %fd39, %fd47;
	neg.f64 	%fd53, %fd52;
	fma.rn.f64 	%fd54, %fd39, %fd47, %fd53;
	fma.rn.f64 	%fd55, %fd39, %fd51, %fd54;
	fma.rn.f64 	%fd56, %fd41, %fd47, %fd55;
	add.f64 	%fd57, %fd52, %fd56;
	sub.f64 	%fd58, %fd52, %fd57;
	add.f64 	%fd59, %fd56, %fd58;
	add.f64 	%fd60, %fd21, %fd57;
	sub.f64 	%fd61, %fd21, %fd60;
	add.f64 	%fd62, %fd57, %fd61;
	add.f64 	%fd63, %fd59, %fd62;
	add.f64 	%fd64, %fd33, %fd63;
	add.f64 	%fd65, %fd60, %fd64;
	sub.f64 	%fd66, %fd60, %fd65;
	add.f64 	%fd67, %fd64, %fd66;
	xor.b32  	%r25, %r48, -2147483648;
	mov.b32 	%r26, 1127219200;
	mov.b64 	%fd68, {%r25, %r26};
	mov.b32 	%r27, -2147483648;
	mov.b64 	%fd69, {%r27, %r26};
	sub.f64 	%fd70, %fd68, %fd69;
	fma.rn.f64 	%fd71, %fd70, 0d3FE62E42FEFA39EF, %fd65;
	fma.rn.f64 	%fd72, %fd70, 0dBFE62E42FEFA39EF, %fd71;
	sub.f64 	%fd73, %fd72, %fd65;
	sub.f64 	%fd74, %fd67, %fd73;
	fma.rn.f64 	%fd75, %fd70, 0d3C7ABC9E3B39803F, %fd74;
	add.f64 	%fd76, %fd71, %fd75;
	sub.f64 	%fd77, %fd71, %fd76;
	add.f64 	%fd78, %fd75, %fd77;
	{
	.reg .b32 %temp; 
	mov.b64 	{%temp, %r28}, %fd11;
	}
	{
	.reg .b32 %temp; 
	mov.b64 	{%r29, %temp}, %fd11;
	}
	shl.b32 	%r30, %r28, 1;
	setp.gt.u32 	%p3, %r30, -33554433;
	and.b32  	%r31, %r28, -15728641;
	selp.b32 	%r32, %r31, %r28, %p3;
	mov.b64 	%fd79, {%r29, %r32};
	mul.rn.f64 	%fd80, %fd76, %fd79;
	neg.f64 	%fd81, %fd80;
	fma.rn.f64 	%fd82, %fd76, %fd79, %fd81;
	fma.rn.f64 	%fd83, %fd78, %fd79, %fd82;
	add.f64 	%fd4, %fd80, %fd83;
	sub.f64 	%fd84, %fd80, %fd4;
	add.f64 	%fd5, %fd83, %fd84;
	fma.rn.f64 	%fd85, %fd4, 0d3FF71547652B82FE, 0d4338000000000000;
	{
	.reg .b32 %temp; 
	mov.b64 	{%r13, %temp}, %fd85;
	}
	mov.f64 	%fd86, 0dC338000000000000;
	add.rn.f64 	%fd87, %fd85, %fd86;
	fma.rn.f64 	%fd88, %fd87, 0dBFE62E42FEFA39EF, %fd4;
	fma.rn.f64 	%fd89, %fd87, 0dBC7ABC9E3B39803F, %fd88;
	fma.rn.f64 	%fd90, %fd89, 0d3E5ADE1569CE2BDF, 0d3E928AF3FCA213EA;
	fma.rn.f64 	%fd91, %fd90, %fd89, 0d3EC71DEE62401315;
	fma.rn.f64 	%fd92, %fd91, %fd89, 0d3EFA01997C89EB71;
	fma.rn.f64 	%fd93, %fd92, %fd89, 0d3F2A01A014761F65;
	fma.rn.f64 	%fd94, %fd93, %fd89, 0d3F56C16C1852B7AF;
	fma.rn.f64 	%fd95, %fd94, %fd89, 0d3F81111111122322;
	fma.rn.f64 	%fd96, %fd95, %fd89, 0d3FA55555555502A1;
	fma.rn.f64 	%fd97, %fd96, %fd89, 0d3FC5555555555511;
	fma.rn.f64 	%fd98, %fd97, %fd89, 0d3FE000000000000B;
	fma.rn.f64 	%fd99, %fd98, %fd89, 0d3FF0000000000000;
	fma.rn.f64 	%fd100, %fd99, %fd89, 0d3FF0000000000000;
	{
	.reg .b32 %temp; 
	mov.b64 	{%r14, %temp}, %fd100;
	}
	{
	.reg .b32 %temp; 
	mov.b64 	{%temp, %r15}, %fd100;
	}
	shl.b32 	%r33, %r13, 20;
	add.s32 	%r34, %r33, %r15;
	mov.b64 	%fd108, {%r14, %r34};
	{
	.reg .b32 %temp; 
	mov.b64 	{%temp, %r35}, %fd4;
	}
	mov.b32 	%f2, %r35;
	abs.f32 	%f1, %f2;
	setp.lt.f32 	%p4, %f1, 0f4086232B;
	@%p4 bra 	$L__BB7_7;
	setp.lt.f64 	%p5, %fd4, 0d0000000000000000;
	add.f64 	%fd101, %fd4, 0d7FF0000000000000;
	selp.f64 	%fd108, 0d0000000000000000, %fd101, %p5;
	setp.geu.f32 	%p6, %f1, 0f40874800;
	@%p6 bra 	$L__BB7_7;
	shr.u32 	%r36, %r13, 31;
	add.s32 	%r37, %r13, %r36;
	shr.s32 	%r38, %r37, 1;
	shl.b32 	%r39, %r38, 20;
	add.s32 	%r40, %r15, %r39;
	mov.b64 	%fd102, {%r14, %r40};
	sub.s32 	%r41, %r13, %r38;
	shl.b32 	%r42, %r41, 20;
	add.s32 	%r43, %r42, 1072693248;
	mov.b32 	%r44, 0;
	mov.b64 	%fd103, {%r44, %r43};
	mul.f64 	%fd108, %fd103, %fd102;
$L__BB7_7:
	abs.f64 	%fd104, %fd108;
	setp.eq.f64 	%p7, %fd104, 0d7FF0000000000000;
	fma.rn.f64 	%fd105, %fd108, %fd5, %fd108;
	selp.f64 	%fd106, %fd108, %fd105, %p7;
	st.param.f64 	[func_retval0], %fd106;
	ret;

}


// ===== COMPILED SASS (sm_100) =====

	.target	sm_100

	.elftype	@"ET_EXEC"


//--------------------- .note.nv.tkinfo           --------------------------
	.section	.note.nv.tkinfo,"",@"SHT_NOTE"
	.sectionflags	@"SHF_NOTE_NV_TKINFO"
	.tkinfo
        /*0018*/ 	.word	0x00000002
        /*0030*/ 	.string	""
        /*0030*/ 	.string	"ptxas"
        /*0030*/ 	.string	"Cuda compilation tools, release 13.0, V13.0.88"
        /*0030*/ 	.string	"Build cuda_13.0.r13.0/compiler.36424714_0"
        /*0030*/ 	.string	"-arch sm_100 -m 64 "



//--------------------- .note.nv.cuinfo           --------------------------
	.section	.note.nv.cuinfo,"",@"SHT_NOTE"
	.sectionflags	@"SHF_NOTE_NV_CUINFO"
        /*0018*/ 	.short	0x0002
        /*001a*/ 	.short	0x0064
        /*001c*/ 	.short	0x0082
	.zero		2


//--------------------- .nv.info                  --------------------------
	.section	.nv.info,"",@"SHT_CUDA_INFO"
	.align	4


	//----- nvinfo : EIATTR_REGCOUNT
	.align		4
        /*0000*/ 	.byte	0x04, 0x2f
        /*0002*/ 	.short	(.L_10 - .L_9)
	.align		4
.L_9:
        /*0004*/ 	.word	index@(_Z18c_adjacency_matrixPiii)
        /*0008*/ 	.word	0x0000001f


	//----- nvinfo : EIATTR_FRAME_SIZE
	.align		4
.L_10:
        /*000c*/ 	.byte	0x04, 0x11
        /*000e*/ 	.short	(.L_12 - .L_11)
	.align		4
.L_11:
        /*0010*/ 	.word	index@(_Z18c_adjacency_matrixPiii)
        /*0014*/ 	.word	0x00000030


	//----- nvinfo : EIATTR_REGCOUNT
	.align		4
.L_12:
        /*0018*/ 	.byte	0x04, 0x2f
        /*001a*/ 	.short	(.L_14 - .L_13)
	.align		4
.L_13:
        /*001c*/ 	.word	index@(_Z16c_generate_itemsPiiiii)
        /*0020*/ 	.word	0x0000001f


	//----- nvinfo : EIATTR_FRAME_SIZE
	.align		4
.L_14:
        /*0024*/ 	.byte	0x04, 0x11
        /*0026*/ 	.short	(.L_16 - .L_15)
	.align		4
.L_15:
        /*0028*/ 	.word	index@(_Z16c_generate_itemsPiiiii)
        /*002c*/ 	.word	0x00000030


	//----- nvinfo : EIATTR_REGCOUNT
	.align		4
.L_16:
        /*0030*/ 	.byte	0x04, 0x2f
        /*0032*/ 	.short	(.L_18 - .L_17)
	.align		4
.L_17:
        /*0034*/ 	.word	index@(_Z16c_generate_pathsPiS_iii)
        /*0038*/ 	.word	0x00000028


	//----- nvinfo : EIATTR_FRAME_SIZE
	.align		4
.L_18:
        /*003c*/ 	.byte	0x04, 0x11
        /*003e*/ 	.short	(.L_20 - .L_19)
	.align		4
.L_19:
        /*0040*/ 	.word	index@($_Z16c_generate_pathsPiS_iii$__internal_accurate_pow)
        /*0044*/ 	.word	0x00000000


	//----- nvinfo : EIATTR_FRAME_SIZE
	.align		4
.L_20:
        /*0048*/ 	.byte	0x04, 0x11
        /*004a*/ 	.short	(.L_22 - .L_21)
	.align		4
.L_21:
        /*004c*/ 	.word	index@(_Z16c_generate_pathsPiS_iii)
        /*0050*/ 	.word	0x00000000


	//----- nvinfo : EIATTR_REGCOUNT
	.align		4
.L_22:
        /*0054*/ 	.byte	0x04, 0x2f
        /*0056*/ 	.short	(.L_24 - .L_23)
	.align		4
.L_23:
        /*0058*/ 	.word	index@(_Z18c_path_permutationiPiS_iS_)
        /*005c*/ 	.word	0x00000017


	//----- nvinfo : EIATTR_FRAME_SIZE
	.align		4
.L_24:
        /*0060*/ 	.byte	0x04, 0x11
        /*0062*/ 	.short	(.L_26 - .L_25)
	.align		4
.L_25:
        /*0064*/ 	.word	index@(_Z18c_path_permutationiPiS_iS_)
        /*0068*/ 	.word	0x00000000


	//----- nvinfo : EIATTR_REGCOUNT
	.align		4
.L_26:
        /*006c*/ 	.byte	0x04, 0x2f
        /*006e*/ 	.short	(.L_28 - .L_27)
	.align		4
.L_27:
        /*0070*/ 	.word	index@(_Z13c_path_lengthiPiS_S_i)
        /*0074*/ 	.word	0x00000012


	//----- nvinfo : EIATTR_FRAME_SIZE
	.align		4
.L_28:
        /*0078*/ 	.byte	0x04, 0x11
        /*007a*/ 	.short	(.L_30 - .L_29)
	.align		4
.L_29:
        /*007c*/ 	.word	index@(_Z13c_path_lengthiPiS_S_i)
        /*0080*/ 	.word	0x00000000


	//----- nvinfo : EIATTR_REGCOUNT
	.align		4
.L_30:
        /*0084*/ 	.byte	0x04, 0x2f
        /*0086*/ 	.short	(.L_32 - .L_31)
	.align		4
.L_31:
        /*0088*/ 	.word	index@(_Z16block_reduce_miniPiS_S_b)
        /*008c*/ 	.word	0x0000000e


	//----- nvinfo : EIATTR_FRAME_SIZE
	.align		4
.L_32:
        /*0090*/ 	.byte	0x04, 0x11
        /*0092*/ 	.short	(.L_34 - .L_33)
	.align		4
.L_33:
        /*0094*/ 	.word	index@(_Z16block_reduce_miniPiS_S_b)
        /*0098*/ 	.word	0x00000000


	//----- nvinfo : EIATTR_REGCOUNT
	.align		4
.L_34:
        /*009c*/ 	.byte	0x04, 0x2f
        /*009e*/ 	.short	(.L_36 - .L_35)
	.align		4
.L_35:
        /*00a0*/ 	.word	index@(_Z10c_find_miniPiS_S_)
        /*00a4*/ 	.word	0x00000020


	//----- nvinfo : EIATTR_FRAME_SIZE
	.align		4
.L_36:
        /*00a8*/ 	.byte	0x04, 0x11
        /*00aa*/ 	.short	(.L_38 - .L_37)
	.align		4
.L_37:
        /*00ac*/ 	.word	index@(_Z10c_find_miniPiS_S_)
        /*00b0*/ 	.word	0x00000000


	//----- nvinfo : EIATTR_MIN_STACK_SIZE
	.align		4
.L_38:
        /*00b4*/ 	.byte	0x04, 0x12
        /*00b6*/ 	.short	(.L_40 - .L_39)
	.align		4
.L_39:
        /*00b8*/ 	.word	index@(_Z10c_find_miniPiS_S_)
        /*00bc*/ 	.word	0x00000000


	//----- nvinfo : EIATTR_MIN_STACK_SIZE
	.align		4
.L_40:
        /*00c0*/ 	.byte	0x04, 0x12
        /*00c2*/ 	.short	(.L_42 - .L_41)
	.align		4
.L_41:
        /*00c4*/ 	.word	index@(_Z16block_reduce_miniPiS_S_b)
        /*00c8*/ 	.word	0x00000000


	//----- nvinfo : EIATTR_MIN_STACK_SIZE
	.align		4
.L_42:
        /*00cc*/ 	.byte	0x04, 0x12
        /*00ce*/ 	.short	(.L_44 - .L_43)
	.align		4
.L_43:
        /*00d0*/ 	.word	index@(_Z13c_path_lengthiPiS_S_i)
        /*00d4*/ 	.word	0x00000000


	//----- nvinfo : EIATTR_MIN_STACK_SIZE
	.align		4
.L_44:
        /*00d8*/ 	.byte	0x04, 0x12
        /*00da*/ 	.short	(.L_46 - .L_45)
	.align		4
.L_45:
        /*00dc*/ 	.word	index@(_Z18c_path_permutationiPiS_iS_)
        /*00e0*/ 	.word	0x00000000


	//----- nvinfo : EIATTR_MIN_STACK_SIZE
	.align		4
.L_46:
        /*00e4*/ 	.byte	0x04, 0x12
        /*00e6*/ 	.short	(.L_48 - .L_47)
	.align		4
.L_47:
        /*00e8*/ 	.word	index@(_Z16c_generate_pathsPiS_iii)
        /*00ec*/ 	.word	0x00000000


	//----- nvinfo : EIATTR_MIN_STACK_SIZE
	.align		4
.L_48:
        /*00f0*/ 	.byte	0x04, 0x12
        /*00f2*/ 	.short	(.L_50 - .L_49)
	.align		4
.L_49:
        /*00f4*/ 	.word	index@(_Z16c_generate_itemsPiiiii)
        /*00f8*/ 	.word	0x00000030


	//----- nvinfo : EIATTR_MIN_STACK_SIZE
	.align		4
.L_50:
        /*00fc*/ 	.byte	0x04, 0x12
        /*00fe*/ 	.short	(.L_52 - .L_51)
	.align		4
.L_51:
        /*0100*/ 	.word	index@(_Z18c_adjacency_matrixPiii)
        /*0104*/ 	.word	0x00000030
.L_52:


//--------------------- .nv.compat                --------------------------
	.section	.nv.compat,"",@"SHT_CUDA_COMPAT_INFO"
	.align	4
        /*0000*/ 	.byte	0x02, 0x09, 0x00, 0x00, 0x02, 0x02, 0x01, 0x00, 0x02, 0x05, 0x05, 0x00, 0x03, 0x07, 0x01, 0x01
        /*0010*/ 	.byte	0x02, 0x03, 0x00, 0x00, 0x02, 0x06, 0x01, 0x00, 0x04, 0x0b, 0x08, 0x00, 0x01, 0x00, 0x00, 0x00
        /*0020*/ 	.byte	0x00, 0x00, 0x00, 0x00


//--------------------- .nv.info._Z10c_find_miniPiS_S_ --------------------------
	.section	.nv.info._Z10c_find_miniPiS_S_,"",@"SHT_CUDA_INFO"
	.sectionflags	@""
	.align	4


	//----- nvinfo : EIATTR_CUDA_API_VERSION
	.align		4
        /*0000*/ 	.byte	0x04, 0x37
        /*0002*/ 	.short	(.L_54 - .L_53)
.L_53:
        /*0004*/ 	.word	0x00000082


	//----- nvinfo : EIATTR_KPARAM_INFO
	.align		4
.L_54:
        /*0008*/ 	.byte	0x04, 0x17
        /*000a*/ 	.short	(.L_56 - .L_55)
.L_55:
        /*000c*/ 	.word	0x00000000
        /*0010*/ 	.short	0x0003
        /*0012*/ 	.short	0x0018
        /*0014*/ 	.byte	0x00, 0xf5, 0x21, 0x00


	//----- nvinfo : EIATTR_KPARAM_INFO
	.align		4
.L_56:
        /*0018*/ 	.byte	0x04, 0x17
        /*001a*/ 	.short	(.L_58 - .L_57)
.L_57:
        /*001c*/ 	.word	0x00000000
        /*0020*/ 	.short	0x0002
        /*0022*/ 	.short	0x0010
        /*0024*/ 	.byte	0x00, 0xf5, 0x21, 0x00


	//----- nvinfo : EIATTR_KPARAM_INFO
	.align		4
.L_58:
        /*0028*/ 	.byte	0x04, 0x17
        /*002a*/ 	.short	(.L_60 - .L_59)
.L_59:
        /*002c*/ 	.word	0x00000000
        /*0030*/ 	.short	0x0001
        /*0032*/ 	.short	0x0008
        /*0034*/ 	.byte	0x00, 0xf5, 0x21, 0x00


	//----- nvinfo : EIATTR_KPARAM_INFO
	.align		4
.L_60:
        /*0038*/ 	.byte	0x04, 0x17
        /*003a*/ 	.short	(.L_62 - .L_61)
.L_61:
        /*003c*/ 	.word	0x00000000
        /*0040*/ 	.short	0x0000
        /*0042*/ 	.short	0x0000
        /*0044*/ 	.byte	0x00, 0xf0, 0x11, 0x00


	//----- nvinfo : EIATTR_SPARSE_MMA_MASK
	.align		4
.L_62:
        /*0048*/ 	.byte	0x03, 0x50
        /*004a*/ 	.short	0x0000


	//----- nvinfo : EIATTR_MAXREG_COUNT
	.align		4
        /*004c*/ 	.byte	0x03, 0x1b
        /*004e*/ 	.short	0x00ff


	//----- nvinfo : EIATTR_NUM_BARRIERS
	.align		4
        /*0050*/ 	.byte	0x02, 0x4c
        /*0052*/ 	.byte	0x01
	.zero		1


	//----- nvinfo : EIATTR_MERCURY_ISA_VERSION
	.align		4
        /*0054*/ 	.byte	0x03, 0x5f
        /*0056*/ 	.short	0x0101


	//----- nvinfo : EIATTR_VRC_CTA_INIT_COUNT
	.align		4
        /*0058*/ 	.byte	0x02, 0x4a
	.zero		1
	.zero		1


	//----- nvinfo : EIATTR_EXIT_INSTR_OFFSETS
	.align		4
        /*005c*/ 	.byte	0x04, 0x1c
        /*005e*/ 	.short	(.L_64 - .L_63)


	//   ....[0]....
.L_63:
        /*0060*/ 	.word	0x00001430


	//   ....[1]....
        /*0064*/ 	.word	0x00001590


	//----- nvinfo : EIATTR_CRS_STACK_SIZE
	.align		4
.L_64:
        /*0068*/ 	.byte	0x04, 0x1e
        /*006a*/ 	.short	(.L_66 - .L_65)
.L_65:
        /*006c*/ 	.word	0x00000000


	//----- nvinfo : EIATTR_CBANK_PARAM_SIZE
	.align		4
.L_66:
        /*0070*/ 	.byte	0x03, 0x19
        /*0072*/ 	.short	0x0020


	//----- nvinfo : EIATTR_PARAM_CBANK
	.align		4
        /*0074*/ 	.byte	0x04, 0x0a
        /*0076*/ 	.short	(.L_68 - .L_67)
	.align		4
.L_67:
        /*0078*/ 	.word	index@(.nv.constant0._Z10c_find_miniPiS_S_)
        /*007c*/ 	.short	0x0380
        /*007e*/ 	.short	0x0020


	//----- nvinfo : EIATTR_SW_WAR
	.align		4
.L_68:
        /*0080*/ 	.byte	0x04, 0x36
        /*0082*/ 	.short	(.L_70 - .L_69)
.L_69:
        /*0084*/ 	.word	0x00000008
.L_70:


//--------------------- .nv.info._Z16block_reduce_miniPiS_S_b --------------------------
	.section	.nv.info._Z16block_reduce_miniPiS_S_b,"",@"SHT_CUDA_INFO"
	.sectionflags	@""
	.align	4


	//----- nvinfo : EIATTR_CUDA_API_VERSION
	.align		4
        /*0000*/ 	.byte	0x04, 0x37
        /*0002*/ 	.short	(.L_72 - .L_71)
.L_71:
        /*0004*/ 	.word	0x00000082


	//----- nvinfo : EIATTR_KPARAM_INFO
	.align		4
.L_72:
        /*0008*/ 	.byte	0x04, 0x17
        /*000a*/ 	.short	(.L_74 - .L_73)
.L_73:
        /*000c*/ 	.word	0x00000000
        /*0010*/ 	.short	0x0004
        /*0012*/ 	.short	0x0020
        /*0014*/ 	.byte	0x00, 0xf0, 0x05, 0x00


	//----- nvinfo : EIATTR_KPARAM_INFO
	.align		4
.L_74:
        /*0018*/ 	.byte	0x04, 0x17
        /*001a*/ 	.short	(.L_76 - .L_75)
.L_75:
        /*001c*/ 	.word	0x00000000
        /*0020*/ 	.short	0x0003
        /*0022*/ 	.short	0x0018
        /*0024*/ 	.byte	0x00, 0xf5, 0x21, 0x00


	//----- nvinfo : EIATTR_KPARAM_INFO
	.align		4
.L_76:
        /*0028*/ 	.byte	0x04, 0x17
        /*002a*/ 	.short	(.L_78 - .L_77)
.L_77:
        /*002c*/ 	.word	0x00000000
        /*0030*/ 	.short	0x0002
        /*0032*/ 	.short	0x0010
        /*0034*/ 	.byte	0x00, 0xf5, 0x21, 0x00


	//----- nvinfo : EIATTR_KPARAM_INFO
	.align		4
.L_78:
        /*0038*/ 	.byte	0x04, 0x17
        /*003a*/ 	.short	(.L_80 - .L_79)
.L_79:
        /*003c*/ 	.word	0x00000000
        /*0040*/ 	.short	0x0001
        /*0042*/ 	.short	0x0008
        /*0044*/ 	.byte	0x00, 0xf5, 0x21, 0x00


	//----- nvinfo : EIATTR_KPARAM_INFO
	.align		4
.L_80:
        /*0048*/ 	.byte	0x04, 0x17
        /*004a*/ 	.short	(.L_82 - .L_81)
.L_81:
        /*004c*/ 	.word	0x00000000
        /*0050*/ 	.short	0x0000
        /*0052*/ 	.short	0x0000
        /*0054*/ 	.byte	0x00, 0xf0, 0x11, 0x00


	//----- nvinfo : EIATTR_SPARSE_MMA_MASK
	.align		4
.L_82:
        /*0058*/ 	.byte	0x03, 0x50
        /*005a*/ 	.short	0x0000


	//----- nvinfo : EIATTR_MAXREG_COUNT
	.align		4
        /*005c*/ 	.byte	0x03, 0x1b
        /*005e*/ 	.short	0x00ff


	//----- nvinfo : EIATTR_NUM_BARRIERS
	.align		4
        /*0060*/ 	.byte	0x02, 0x4c
        /*0062*/ 	.byte	0x01
	.zero		1


	//----- nvinfo : EIATTR_MERCURY_ISA_VERSION
	.align		4
        /*0064*/ 	.byte	0x03, 0x5f
        /*0066*/ 	.short	0x0101


	//----- nvinfo : EIATTR_VRC_CTA_INIT_COUNT
	.align		4
        /*0068*/ 	.byte	0x02, 0x4a
	.zero		1
	.zero		1


	//----- nvinfo : EIATTR_EXIT_INSTR_OFFSETS
	.align		4
        /*006c*/ 	.byte	0x04, 0x1c
        /*006e*/ 	.short	(.L_84 - .L_83)


	//   ....[0]....
.L_83:
        /*0070*/ 	.word	0x00000930


	//   ....[1]....
        /*0074*/ 	.word	0x000009f0


	//   ....[2]....
        /*0078*/ 	.word	0x00000a60


	//----- nvinfo : EIATTR_CRS_STACK_SIZE
	.align		4
.L_84:
        /*007c*/ 	.byte	0x04, 0x1e
        /*007e*/ 	.short	(.L_86 - .L_85)
.L_85:
        /*0080*/ 	.word	0x00000000


	//----- nvinfo : EIATTR_CBANK_PARAM_SIZE
	.align		4
.L_86:
        /*0084*/ 	.byte	0x03, 0x19
        /*0086*/ 	.short	0x0021


	//----- nvinfo : EIATTR_PARAM_CBANK
	.align		4
        /*0088*/ 	.byte	0x04, 0x0a
        /*008a*/ 	.short	(.L_88 - .L_87)
	.align		4
.L_87:
        /*008c*/ 	.word	index@(.nv.constant0._Z16block_reduce_miniPiS_S_b)
        /*0090*/ 	.short	0x0380
        /*0092*/ 	.short	0x0021


	//----- nvinfo : EIATTR_SW_WAR
	.align		4
.L_88:
        /*0094*/ 	.byte	0x04, 0x36
        /*0096*/ 	.short	(.L_90 - .L_89)
.L_89:
        /*0098*/ 	.word	0x00000008
.L_90:


//--------------------- .nv.info._Z13c_path_lengthiPiS_S_i --------------------------
	.section	.nv.info._Z13c_path_lengthiPiS_S_i,"",@"SHT_CUDA_INFO"
	.sectionflags	@""
	.align	4


	//----- nvinfo : EIATTR_CUDA_API_VERSION
	.align		4
        /*0000*/ 	.byte	0x04, 0x37
        /*0002*/ 	.short	(.L_92 - .L_91)
.L_91:
        /*0004*/ 	.word	0x00000082


	//----- nvinfo : EIATTR_KPARAM_INFO
	.align		4
.L_92:
        /*0008*/ 	.byte	0x04, 0x17
        /*000a*/ 	.short	(.L_94 - .L_93)
.L_93:
        /*000c*/ 	.word	0x00000000
        /*0010*/ 	.short	0x0004
        /*0012*/ 	.short	0x0020
        /*0014*/ 	.byte	0x00, 0xf0, 0x11, 0x00


	//----- nvinfo : EIATTR_KPARAM_INFO
	.align		4
.L_94:
        /*0018*/ 	.byte	0x04, 0x17
        /*001a*/ 	.short	(.L_96 - .L_95)
.L_95:
        /*001c*/ 	.word	0x00000000
        /*0020*/ 	.short	0x0003
        /*0022*/ 	.short	0x0018
        /*0024*/ 	.byte	0x00, 0xf5, 0x21, 0x00


	//----- nvinfo : EIATTR_KPARAM_INFO
	.align		4
.L_96:
        /*0028*/ 	.byte	0x04, 0x17
        /*002a*/ 	.short	(.L_98 - .L_97)
.L_97:
        /*002c*/ 	.word	0x00000000
        /*0030*/ 	.short	0x0002
        /*0032*/ 	.short	0x0010
        /*0034*/ 	.byte	0x00, 0xf5, 0x21, 0x00


	//----- nvinfo : EIATTR_KPARAM_INFO
	.align		4
.L_98:
        /*0038*/ 	.byte	0x04, 0x17
        /*003a*/ 	.short	(.L_100 - .L_99)
.L_99:
        /*003c*/ 	.word	0x00000000
        /*0040*/ 	.short	0x0001
        /*0042*/ 	.short	0x0008
        /*0044*/ 	.byte	0x00, 0xf5, 0x21, 0x00


	//----- nvinfo : EIATTR_KPARAM_INFO
	.align		4
.L_100:
        /*0048*/ 	.byte	0x04, 0x17
        /*004a*/ 	.short	(.L_102 - .L_101)
.L_101:
        /*004c*/ 	.word	0x00000000
        /*0050*/ 	.short	0x0000
        /*0052*/ 	.short	0x0000
        /*0054*/ 	.byte	0x00, 0xf0, 0x11, 0x00


	//----- nvinfo : EIATTR_SPARSE_MMA_MASK
	.align		4
.L_102:
        /*0058*/ 	.byte	0x03, 0x50
        /*005a*/ 	.short	0x0000


	//----- nvinfo : EIATTR_MAXREG_COUNT
	.align		4
        /*005c*/ 	.byte	0x03, 0x1b
        /*005e*/ 	.short	0x00ff


	//----- nvinfo : EIATTR_MERCURY_ISA_VERSION
	.align		4
        /*0060*/ 	.byte	0x03, 0x5f
        /*0062*/ 	.short	0x0101


	//----- nvinfo : EIATTR_VRC_CTA_INIT_COUNT
	.align		4
        /*0064*/ 	.byte	0x02, 0x4a
	.zero		1
	.zero		1


	//----- nvinfo : EIATTR_EXIT_INSTR_OFFSETS
	.align		4
        /*0068*/ 	.byte	0x04, 0x1c
        /*006a*/ 	.short	(.L_104 - .L_103)


	//   ....[0]....
.L_103:
        /*006c*/ 	.word	0x00000070


	//   ....[1]....
        /*0070*/ 	.word	0x00000130


	//   ....[2]....
        /*0074*/ 	.word	0x00000570


	//----- nvinfo : EIATTR_CRS_STACK_SIZE
	.align		4
.L_104:
        /*0078*/ 	.byte	0x04, 0x1e
        /*007a*/ 	.short	(.L_106 - .L_105)
.L_105:
        /*007c*/ 	.word	0x00000000


	//----- nvinfo : EIATTR_CBANK_PARAM_SIZE
	.align		4
.L_106:
        /*0080*/ 	.byte	0x03, 0x19
        /*0082*/ 	.short	0x0024


	//----- nvinfo : EIATTR_PARAM_CBANK
	.align		4
        /*0084*/ 	.byte	0x04, 0x0a
        /*0086*/ 	.short	(.L_108 - .L_107)
	.align		4
.L_107:
        /*0088*/ 	.word	index@(.nv.constant0._Z13c_path_lengthiPiS_S_i)
        /*008c*/ 	.short	0x0380
        /*008e*/ 	.short	0x0024


	//----- nvinfo : EIATTR_SW_WAR
	.align		4
.L_108:
        /*0090*/ 	.byte	0x04, 0x36
        /*0092*/ 	.short	(.L_110 - .L_109)
.L_109:
        /*0094*/ 	.word	0x00000008
.L_110:


//--------------------- .nv.info._Z18c_path_permutationiPiS_iS_ --------------------------
	.section	.nv.info._Z18c_path_permutationiPiS_iS_,"",@"SHT_CUDA_INFO"
	.sectionflags	@""
	.align	4


	//----- nvinfo : EIATTR_CUDA_API_VERSION
	.align		4
        /*0000*/ 	.byte	0x04, 0x37
        /*0002*/ 	.short	(.L_112 - .L_111)
.L_111:
        /*0004*/ 	.word	0x00000082


	//----- nvinfo : EIATTR_KPARAM_INFO
	.align		4
.L_112:
        /*0008*/ 	.byte	0x04, 0x17
        /*000a*/ 	.short	(.L_114 - .L_113)
.L_113:
        /*000c*/ 	.word	0x00000000
        /*0010*/ 	.short	0x0004
        /*0012*/ 	.short	0x0020
        /*0014*/ 	.byte	0x00, 0xf5, 0x21, 0x00


	//----- nvinfo : EIATTR_KPARAM_INFO
	.align		4
.L_114:
        /*0018*/ 	.byte	0x04, 0x17
        /*001a*/ 	.short	(.L_116 - .L_115)
.L_115:
        /*001c*/ 	.word	0x00000000
        /*0020*/ 	.short	0x0003
        /*0022*/ 	.short	0x0018
        /*0024*/ 	.byte	0x00, 0xf0, 0x11, 0x00


	//----- nvinfo : EIATTR_KPARAM_INFO
	.align		4
.L_116:
        /*0028*/ 	.byte	0x04, 0x17
        /*002a*/ 	.short	(.L_118 - .L_117)
.L_117:
        /*002c*/ 	.word	0x00000000
        /*0030*/ 	.short	0x0002
        /*0032*/ 	.short	0x0010
        /*0034*/ 	.byte	0x00, 0xf5, 0x21, 0x00


	//----- nvinfo : EIATTR_KPARAM_INFO
	.align		4
.L_118:
        /*0038*/ 	.byte	0x04, 0x17
        /*003a*/ 	.short	(.L_120 - .L_119)
.L_119:
        /*003c*/ 	.word	0x00000000
        /*0040*/ 	.short	0x0001
        /*0042*/ 	.short	0x0008
        /*0044*/ 	.byte	0x00, 0xf5, 0x21, 0x00


	//----- nvinfo : EIATTR_KPARAM_INFO
	.align		4
.L_120:
        /*0048*/ 	.byte	0x04, 0x17
        /*004a*/ 	.short	(.L_122 - .L_121)
.L_121:
        /*004c*/ 	.word	0x00000000
        /*0050*/ 	.short	0x0000
        /*0052*/ 	.short	0x0000
        /*0054*/ 	.byte	0x00, 0xf0, 0x11, 0x00


	//----- nvinfo : EIATTR_SPARSE_MMA_MASK
	.align		4
.L_122:
        /*0058*/ 	.byte	0x03, 0x50
        /*005a*/ 	.short	0x0000


	//----- nvinfo : EIATTR_MAXREG_COUNT
	.align		4
        /*005c*/ 	.byte	0x03, 0x1b
        /*005e*/ 	.short	0x00ff


	//----- nvinfo : EIATTR_MERCURY_ISA_VERSION
	.align		4
        /*0060*/ 	.byte	0x03, 0x5f
        /*0062*/ 	.short	0x0101


	//----- nvinfo : EIATTR_VRC_CTA_INIT_COUNT
	.align		4
        /*0064*/ 	.byte	0x02, 0x4a
	.zero		1
	.zero		1


	//----- nvinfo : EIATTR_EXIT_INSTR_OFFSETS
	.align		4
        /*0068*/ 	.byte	0x04, 0x1c
        /*006a*/ 	.short	(.L_124 - .L_123)


	//   ....[0]....
.L_123:
        /*006c*/ 	.word	0x00000090


	//   ....[1]....
        /*0070*/ 	.word	0x00001110


	//   ....[2]....
        /*0074*/ 	.word	0x000012c0


	//   ....[3]....
        /*0078*/ 	.word	0x00001340


	//----- nvinfo : EIATTR_CBANK_PARAM_SIZE
	.align		4
.L_124:
        /*007c*/ 	.byte	0x03, 0x19
        /*007e*/ 	.short	0x0028


	//----- nvinfo : EIATTR_PARAM_CBANK
	.align		4
        /*0080*/ 	.byte	0x04, 0x0a
        /*0082*/ 	.short	(.L_126 - .L_125)
	.align		4
.L_125:
        /*0084*/ 	.word	index@(.nv.constant0._Z18c_path_permutationiPiS_iS_)
        /*0088*/ 	.short	0x0380
        /*008a*/ 	.short	0x0028


	//----- nvinfo : EIATTR_SW_WAR
	.align		4
.L_126:
        /*008c*/ 	.byte	0x04, 0x36
        /*008e*/ 	.short	(.L_128 - .L_127)
.L_127:
        /*0090*/ 	.word	0x00000008
.L_128:


//--------------------- .nv.info._Z16c_generate_pathsPiS_iii --------------------------
	.section	.nv.info._Z16c_generate_pathsPiS_iii,"",@"SHT_CUDA_INFO"
	.sectionflags	@""
	.align	4


	//----- nvinfo : EIATTR_CUDA_API_VERSION
	.align		4
        /*0000*/ 	.byte	0x04, 0x37
        /*0002*/ 	.short	(.L_130 - .L_129)
.L_129:
        /*0004*/ 	.word	0x00000082


	//----- nvinfo : EIATTR_KPARAM_INFO
	.align		4
.L_130:
        /*0008*/ 	.byte	0x04, 0x17
        /*000a*/ 	.short	(.L_132 - .L_131)
.L_131:
        /*000c*/ 	.word	0x00000000
        /*0010*/ 	.short	0x0004
        /*0012*/ 	.short	0x0018
        /*0014*/ 	.byte	0x00, 0xf0, 0x11, 0x00


	//----- nvinfo : EIATTR_KPARAM_INFO
	.align		4
.L_132:
        /*0018*/ 	.byte	0x04, 0x17
        /*001a*/ 	.short	(.L_134 - .L_133)
.L_133:
        /*001c*/ 	.word	0x00000000
        /*0020*/ 	.short	0x0003
        /*0022*/ 	.short	0x0014
        /*0024*/ 	.byte	0x00, 0xf0, 0x11, 0x00


	//----- nvinfo : EIATTR_KPARAM_INFO
	.align		4
.L_134:
        /*0028*/ 	.byte	0x04, 0x17
        /*002a*/ 	.short	(.L_136 - .L_135)
.L_135:
        /*002c*/ 	.word	0x00000000
        /*0030*/ 	.short	0x0002
        /*0032*/ 	.short	0x0010
        /*0034*/ 	.byte	0x00, 0xf0, 0x11, 0x00


	//----- nvinfo : EIATTR_KPARAM_INFO
	.align		4
.L_136:
        /*0038*/ 	.byte	0x04, 0x17
        /*003a*/ 	.short	(.L_138 - .L_137)
.L_137:
        /*003c*/ 	.word	0x00000000
        /*0040*/ 	.short	0x0001
        /*0042*/ 	.short	0x0008
        /*0044*/ 	.byte	0x00, 0xf5, 0x21, 0x00


	//----- nvinfo : EIATTR_KPARAM_INFO
	.align		4
.L_138:
        /*0048*/ 	.byte	0x04, 0x17
        /*004a*/ 	.short	(.L_140 - .L_139)
.L_139:
        /*004c*/ 	.word	0x00000000
        /*0050*/ 	.short	0x0000
        /*0052*/ 	.short	0x0000
        /*0054*/ 	.byte	0x00, 0xf5, 0x21, 0x00


	//----- nvinfo : EIATTR_SPARSE_MMA_MASK
	.align		4
.L_140:
        /*0058*/ 	.byte	0x03, 0x50
        /*005a*/ 	.short	0x0000


	//----- nvinfo : EIATTR_MAXREG_COUNT
	.align		4
        /*005c*/ 	.byte	0x03, 0x1b
        /*005e*/ 	.short	0x00ff


	//----- nvinfo : EIATTR_MERCURY_ISA_VERSION
	.align		4
        /*0060*/ 	.byte	0x03, 0x5f
        /*0062*/ 	.short	0x0101


	//----- nvinfo : EIATTR_VRC_CTA_INIT_COUNT
	.align		4
        /*0064*/ 	.byte	0x02, 0x4a
	.zero		1
	.zero		1


	//----- nvinfo : EIATTR_EXIT_INSTR_OFFSETS
	.align		4
        /*0068*/ 	.byte	0x04, 0x1c
        /*006a*/ 	.short	(.L_142 - .L_141)


	//   ....[0]....
.L_141:
        /*006c*/ 	.word	0x00000030


	//   ....[1]....
        /*0070*/ 	.word	0x00000dd0


	//   ....[2]....
        /*0074*/ 	.word	0x00001480


	//   ....[3]....
        /*0078*/ 	.word	0x00001790


	//   ....[4]....
        /*007c*/ 	.word	0x00002780


	//   ....[5]....
        /*0080*/ 	.word	0x00002fc0


	//   ....[6]....
        /*0084*/ 	.word	0x000033a0


	//----- nvinfo : EIATTR_CRS_STACK_SIZE
	.align		4
.L_142:
        /*0088*/ 	.byte	0x04, 0x1e
        /*008a*/ 	.short	(.L_144 - .L_143)
.L_143:
        /*008c*/ 	.word	0x00000000


	//----- nvinfo : EIATTR_CBANK_PARAM_SIZE
	.align		4
.L_144:
        /*0090*/ 	.byte	0x03, 0x19
        /*0092*/ 	.short	0x001c


	//----- nvinfo : EIATTR_PARAM_CBANK
	.align		4
        /*0094*/ 	.byte	0x04, 0x0a
        /*0096*/ 	.short	(.L_146 - .L_145)
	.align		4
.L_145:
        /*0098*/ 	.word	index@(.nv.constant0._Z16c_generate_pathsPiS_iii)
        /*009c*/ 	.short	0x0380
        /*009e*/ 	.short	0x001c


	//----- nvinfo : EIATTR_SW_WAR
	.align		4
.L_146:
        /*00a0*/ 	.byte	0x04, 0x36
        /*00a2*/ 	.short	(.L_148 - .L_147)
.L_147:
        /*00a4*/ 	.word	0x00000008
.L_148:


//--------------------- .nv.info._Z16c_generate_itemsPiiiii --------------------------
	.section	.nv.info._Z16c_generate_itemsPiiiii,"",@"SHT_CUDA_INFO"
	.sectionflags	@""
	.align	4


	//----- nvinfo : EIATTR_CUDA_API_VERSION
	.align		4
        /*0000*/ 	.byte	0x04, 0x37
        /*0002*/ 	.short	(.L_150 - .L_149)
.L_149:
        /*0004*/ 	.word	0x00000082


	//----- nvinfo : EIATTR_KPARAM_INFO
	.align		4
.L_150:
        /*0008*/ 	.byte	0x04, 0x17
        /*000a*/ 	.short	(.L_152 - .L_151)
.L_151:
        /*000c*/ 	.word	0x00000000
        /*0010*/ 	.short	0x0004
        /*0012*/ 	.short	0x0014
        /*0014*/ 	.byte	0x00, 0xf0, 0x11, 0x00


	//----- nvinfo : EIATTR_KPARAM_INFO
	.align		4
.L_152:
        /*0018*/ 	.byte	0x04, 0x17
        /*001a*/ 	.short	(.L_154 - .L_153)
.L_153:
        /*001c*/ 	.word	0x00000000
        /*0020*/ 	.short	0x0003
        /*0022*/ 	.short	0x0010
        /*0024*/ 	.byte	0x00, 0xf0, 0x11, 0x00


	//----- nvinfo : EIATTR_KPARAM_INFO
	.align		4
.L_154:
        /*0028*/ 	.byte	0x04, 0x17
        /*002a*/ 	.short	(.L_156 - .L_155)
.L_155:
        /*002c*/ 	.word	0x00000000
        /*0030*/ 	.short	0x0002
        /*0032*/ 	.short	0x000c
        /*0034*/ 	.byte	0x00, 0xf0, 0x11, 0x00


	//----- nvinfo : EIATTR_KPARAM_INFO
	.align		4
.L_156:
        /*0038*/ 	.byte	0x04, 0x17
        /*003a*/ 	.short	(.L_158 - .L_157)
.L_157:
        /*003c*/ 	.word	0x00000000
        /*0040*/ 	.short	0x0001
        /*0042*/ 	.short	0x0008
        /*0044*/ 	.byte	0x00, 0xf0, 0x11, 0x00


	//----- nvinfo : EIATTR_KPARAM_INFO
	.align		4
.L_158:
        /*0048*/ 	.byte	0x04, 0x17
        /*004a*/ 	.short	(.L_160 - .L_159)
.L_159:
        /*004c*/ 	.word	0x00000000
        /*0050*/ 	.short	0x0000
        /*0052*/ 	.short	0x0000
        /*0054*/ 	.byte	0x00, 0xf5, 0x21, 0x00


	//----- nvinfo : EIATTR_SPARSE_MMA_MASK
	.align		4
.L_160:
        /*0058*/ 	.byte	0x03, 0x50
        /*005a*/ 	.short	0x0000


	//----- nvinfo : EIATTR_MAXREG_COUNT
	.align		4
        /*005c*/ 	.byte	0x03, 0x1b
        /*005e*/ 	.short	0x00ff


	//----- nvinfo : EIATTR_MERCURY_ISA_VERSION
	.align		4
        /*0060*/ 	.byte	0x03, 0x5f
        /*0062*/ 	.short	0x0101


	//----- nvinfo : EIATTR_VRC_CTA_INIT_COUNT
	.align		4
        /*0064*/ 	.byte	0x02, 0x4a
	.zero		1
	.zero		1


	//----- nvinfo : EIATTR_EXIT_INSTR_OFFSETS
	.align		4
        /*0068*/ 	.byte	0x04, 0x1c
        /*006a*/ 	.short	(.L_162 - .L_161)


	//   ....[0]....
.L_161:
        /*006c*/ 	.word	0x00002a80


	//   ....[1]....
        /*0070*/ 	.word	0x00002f00


	//----- nvinfo : EIATTR_CRS_STACK_SIZE
	.align		4
.L_162:
        /*0074*/ 	.byte	0x04, 0x1e
        /*0076*/ 	.short	(.L_164 - .L_163)
.L_163:
        /*0078*/ 	.word	0x00000000


	//----- nvinfo : EIATTR_CBANK_PARAM_SIZE
	.align		4
.L_164:
        /*007c*/ 	.byte	0x03, 0x19
        /*007e*/ 	.short	0x0018


	//----- nvinfo : EIATTR_PARAM_CBANK
	.align		4
        /*0080*/ 	.byte	0x04, 0x0a
        /*0082*/ 	.short	(.L_166 - .L_165)
	.align		4
.L_165:
        /*0084*/ 	.word	index@(.nv.constant0._Z16c_generate_itemsPiiiii)
        /*0088*/ 	.short	0x0380
        /*008a*/ 	.short	0x0018


	//----- nvinfo : EIATTR_SW_WAR
	.align		4
.L_166:
        /*008c*/ 	.byte	0x04, 0x36
        /*008e*/ 	.short	(.L_168 - .L_167)
.L_167:
        /*0090*/ 	.word	0x00000008
.L_168:


//--------------------- .nv.info._Z18c_adjacency_matrixPiii --------------------------
	.section	.nv.info._Z18c_adjacency_matrixPiii,"",@"SHT_CUDA_INFO"
	.sectionflags	@""
	.align	4


	//----- nvinfo : EIATTR_CUDA_API_VERSION
	.align		4
        /*0000*/ 	.byte	0x04, 0x37
        /*0002*/ 	.short	(.L_170 - .L_169)
.L_169:
        /*0004*/ 	.word	0x00000082


	//----- nvinfo : EIATTR_KPARAM_INFO
	.align		4
.L_170:
        /*0008*/ 	.byte	0x04, 0x17
        /*000a*/ 	.short	(.L_172 - .L_171)
.L_171:
        /*000c*/ 	.word	0x00000000
        /*0010*/ 	.short	0x0002
        /*0012*/ 	.short	0x000c
        /*0014*/ 	.byte	0x00, 0xf0, 0x11, 0x00


	//----- nvinfo : EIATTR_KPARAM_INFO
	.align		4
.L_172:
        /*0018*/ 	.byte	0x04, 0x17
        /*001a*/ 	.short	(.L_174 - .L_173)
.L_173:
        /*001c*/ 	.word	0x00000000
        /*0020*/ 	.short	0x0001
        /*0022*/ 	.short	0x0008
        /*0024*/ 	.byte	0x00, 0xf0, 0x11, 0x00


	//----- nvinfo : EIATTR_KPARAM_INFO
	.align		4
.L_174:
        /*0028*/ 	.byte	0x04, 0x17
        /*002a*/ 	.short	(.L_176 - .L_175)
.L_175:
        /*002c*/ 	.word	0x00000000
        /*0030*/ 	.short	0x0000
        /*0032*/ 	.short	0x0000
        /*0034*/ 	.byte	0x00, 0xf5, 0x21, 0x00


	//----- nvinfo : EIATTR_SPARSE_MMA_MASK
	.align		4
.L_176:
        /*0038*/ 	.byte	0x03, 0x50
        /*003a*/ 	.short	0x0000


	//----- nvinfo : EIATTR_MAXREG_COUNT
	.align		4
        /*003c*/ 	.byte	0x03, 0x1b
        /*003e*/ 	.short	0x00ff


	//----- nvinfo : EIATTR_MERCURY_ISA_VERSION
	.align		4
        /*0040*/ 	.byte	0x03, 0x5f
        /*0042*/ 	.short	0x0101


	//----- nvinfo : EIATTR_VRC_CTA_INIT_COUNT
	.align		4
        /*0044*/ 	.byte	0x02, 0x4a
	.zero		1
	.zero		1


	//----- nvinfo : EIATTR_EXIT_INSTR_OFFSETS
	.align		4
        /*0048*/ 	.byte	0x04, 0x1c
        /*004a*/ 	.short	(.L_178 - .L_177)


	//   ....[0]....
.L_177:
        /*004c*/ 	.word	0x000028c0


	//   ....[1]....
        /*0050*/ 	.word	0x00002900


	//   ....[2]....
        /*0054*/ 	.word	0x00002990


	//----- nvinfo : EIATTR_CRS_STACK_SIZE
	.align		4
.L_178:
        /*0058*/ 	.byte	0x04, 0x1e
        /*005a*/ 	.short	(.L_180 - .L_179)
.L_179:
        /*005c*/ 	.word	0x00000000


	//----- nvinfo : EIATTR_CBANK_PARAM_SIZE
	.align		4
.L_180:
        /*0060*/ 	.byte	0x03, 0x19
        /*0062*/ 	.short	0x0010


	//----- nvinfo : EIATTR_PARAM_CBANK
	.align		4
        /*0064*/ 	.byte	0x04, 0x0a
        /*0066*/ 	.short	(.L_182 - .L_181)
	.align		4
.L_181:
        /*0068*/ 	.word	index@(.nv.constant0._Z18c_adjacency_matrixPiii)
        /*006c*/ 	.short	0x0380
        /*006e*/ 	.short	0x0010


	//----- nvinfo : EIATTR_SW_WAR
	.align		4
.L_182:
        /*0070*/ 	.byte	0x04, 0x36
        /*0072*/ 	.short	(.L_184 - .L_183)
.L_183:
        /*0074*/ 	.word	0x00000008
.L_184:


//--------------------- .nv.callgraph             --------------------------
	.section	.nv.callgraph,"",@"SHT_CUDA_CALLGRAPH"
	.align	4
	.sectionentsize	8
	.align		4
        /*0000*/ 	.word	0x00000000
	.align		4
        /*0004*/ 	.word	0xffffffff
	.align		4
        /*0008*/ 	.word	0x00000000
	.align		4
        /*000c*/ 	.word	0xfffffffe
	.align		4
        /*0010*/ 	.word	0x00000000
	.align		4
        /*0014*/ 	.word	0xfffffffd
	.align		4
        /*0018*/ 	.word	0x00000000
	.align		4
        /*001c*/ 	.word	0xfffffffc


//--------------------- .nv.constant4             --------------------------
	.section	.nv.constant4,"a",@progbits
	.align	8
	.align		8
.nv.constant4:
        /*0000*/ 	.dword	precalc_xorwow_matrix
	.align		8
        /*0008*/ 	.dword	precalc_xorwow_offset_matrix
	.align		8
        /*0010*/ 	.dword	mrg32k3aM1
	.align		8
        /*0018*/ 	.dword	mrg32k3aM2
	.align		8
        /*0020*/ 	.dword	mrg32k3aM1SubSeq
	.align		8
        /*0028*/ 	.dword	mrg32k3aM2SubSeq
	.align		8
        /*0030*/ 	.dword	mrg32k3aM1Seq
	.align		8
        /*0038*/ 	.dword	mrg32k3aM2Seq


//--------------------- .nv.constant3             --------------------------
	.section	.nv.constant3,"a",@progbits
	.align	8
.nv.constant3:
	.type		__cr_lgamma_table,@object
	.size		__cr_lgamma_table,(.L_8 - __cr_lgamma_table)
__cr_lgamma_table:
        /*0000*/ 	.byte	0x00, 0x00, 0x00, 0x00, 0x00, 0x00, 0x00, 0x00, 0x00, 0x00, 0x00, 0x00, 0x00, 0x00, 0x00, 0x00
        /*0010*/ 	.byte	0xef, 0x39, 0xfa, 0xfe, 0x42, 0x2e, 0xe6, 0x3f, 0x02, 0x20, 0x2a, 0xfa, 0x0b, 0xab, 0xfc, 0x3f
        /*0020*/ 	.byte	0xf9, 0x2c, 0x92, 0x7c, 0xa7, 0x6c, 0x09, 0x40, 0xc9, 0x79, 0x44, 0x3c, 0x64, 0x26, 0x13, 0x40
        /*0030*/ 	.byte	0xca, 0x01, 0xcf, 0x3a, 0x27, 0x51, 0x1a, 0x40, 0x30, 0xcc, 0x2d, 0xf3, 0xe1, 0x0c, 0x21, 0x40
        /*0040*/ 	.byte	0x0d, 0xb7, 0xfc, 0x82, 0x8e, 0x35, 0x25, 0x40
.L_8:


//--------------------- .text._Z10c_find_miniPiS_S_ --------------------------
	.section	.text._Z10c_find_miniPiS_S_,"ax",@progbits
	.align	128
        .global         _Z10c_find_miniPiS_S_
        .type           _Z10c_find_miniPiS_S_,@function
        .size           _Z10c_find_miniPiS_S_,(.L_x_100 - _Z10c_find_miniPiS_S_)
        .other          _Z10c_find_miniPiS_S_,@"STO_CUDA_ENTRY STV_DEFAULT"
_Z10c_find_miniPiS_S_:
.text._Z10c_find_miniPiS_S_:
[----:B------:R-:W-:Y:S01]  /*0000*/  LDC R1, c[0x0][0x37c] ;  /* 0x0000df00ff017b82 */ /* 0x000fe20000000800 */
[----:B------:R-:W0:Y:S01]  /*0010*/  S2R R13, SR_TID.X ;  /* 0x00000000000d7919 */ /* 0x000e220000002100 */
[----:B------:R-:W0:Y:S01]  /*0020*/  LDCU UR7, c[0x0][0x380] ;  /* 0x00007000ff0777ac */ /* 0x000e220008000800 */
[----:B------:R-:W-:Y:S01]  /*0030*/  BSSY.RECONVERGENT B2, `(.L_x_0) ;  /* 0x0000135000027945 */ /* 0x000fe20003800200 */
[----:B------:R-:W-:Y:S01]  /*0040*/  IMAD.MOV.U32 R22, RZ, RZ, -0x1 ;  /* 0xffffffffff167424 */ /* 0x000fe200078e00ff */
[----:B------:R-:W1:Y:S01]  /*0050*/  LDCU UR6, c[0x0][0x360] ;  /* 0x00006c00ff0677ac */ /* 0x000e620008000800 */
[----:B------:R-:W-:Y:S01]  /*0060*/  IMAD.MOV.U32 R6, RZ, RZ, 0x186a0 ;  /* 0x000186a0ff067424 */ /* 0x000fe200078e00ff */
[----:B------:R-:W2:Y:S01]  /*0070*/  LDCU.64 UR4, c[0x0][0x358] ;  /* 0x00006b00ff0477ac */ /* 0x000ea20008000a00 */
[----:B-1----:R-:W-:Y:S01]  /*0080*/  IMAD.U32 R2, RZ, RZ, UR6 ;  /* 0x00000006ff027e24 */ /* 0x002fe2000f8e00ff */
[----:B0-----:R-:W-:-:S13]  /*0090*/  ISETP.GE.AND P0, PT, R13, UR7, PT ;  /* 0x000000070d007c0c */ /* 0x001fda000bf06270 */
[----:B--2---:R-:W-:Y:S05]  /*00a0*/  @P0 BRA `(.L_x_1) ;  /* 0x0000001000b40947 */ /* 0x004fea0003800000 */
[----:B------:R-:W0:Y:S01]  /*00b0*/  I2F.U32.RP R6, R2 ;  /* 0x0000000200067306 */ /* 0x000e220000209000 */
[C---:B------:R-:W-:Y:S01]  /*00c0*/  IMAD.IADD R7, R2.reuse, 0x1, R13 ;  /* 0x0000000102077824 */ /* 0x040fe200078e020d */
[----:B------:R-:W-:Y:S01]  /*00d0*/  ISETP.NE.U32.AND P2, PT, R2, RZ, PT ;  /* 0x000000ff0200720c */ /* 0x000fe20003f45070 */
[----:B------:R-:W-:Y:S01]  /*00e0*/  IMAD.MOV R9, RZ, RZ, -R2 ;  /* 0x000000ffff097224 */ /* 0x000fe200078e0a02 */
[----:B------:R-:W-:Y:S01]  /*00f0*/  BSSY.RECONVERGENT B1, `(.L_x_2) ;  /* 0x0000119000017945 */ /* 0x000fe20003800200 */
[----:B------:R-:W-:Y:S01]  /*0100*/  IMAD.MOV.U32 R22, RZ, RZ, -0x1 ;  /* 0xffffffffff167424 */ /* 0x000fe200078e00ff */
[C---:B------:R-:W-:Y:S02]  /*0110*/  ISETP.GE.U32.AND P0, PT, R7.reuse, UR7, PT ;  /* 0x0000000707007c0c */ /* 0x040fe4000bf06070 */
[----:B------:R-:W-:Y:S02]  /*0120*/  VIMNMX.U32 R0, PT, PT, R7, UR7, !PT ;  /* 0x0000000707007c48 */ /* 0x000fe4000ffe0000 */
[----:B------:R-:W-:Y:S01]  /*0130*/  SEL R3, RZ, 0x1, P0 ;  /* 0x00000001ff037807 */ /* 0x000fe20000000000 */
[----:B0-----:R-:W0:Y:S02]  /*0140*/  MUFU.RCP R6, R6 ;  /* 0x0000000600067308 */ /* 0x001e240000001000 */
[----:B0-----:R-:W-:-:S06]  /*0150*/  VIADD R4, R6, 0xffffffe ;  /* 0x0ffffffe06047836 */ /* 0x001fcc0000000000 */
[----:B------:R0:W1:Y:S02]  /*0160*/  F2I.FTZ.U32.TRUNC.NTZ R5, R4 ;  /* 0x0000000400057305 */ /* 0x000064000021f000 */
[----:B0-----:R-:W-:Y:S02]  /*0170*/  IMAD.MOV.U32 R4, RZ, RZ, RZ ;  /* 0x000000ffff047224 */ /* 0x001fe400078e00ff */
[----:B-1----:R-:W-:-:S04]  /*0180*/  IMAD R9, R9, R5, RZ ;  /* 0x0000000509097224 */ /* 0x002fc800078e02ff */
[----:B------:R-:W-:Y:S01]  /*0190*/  IMAD.HI.U32 R6, R5, R9, R4 ;  /* 0x0000000905067227 */ /* 0x000fe200078e0004 */
[----:B------:R-:W-:-:S05]  /*01a0*/  IADD3 R5, PT, PT, R0, -R7, -R3 ;  /* 0x8000000700057210 */ /* 0x000fca0007ffe803 */
[----:B------:R-:W-:-:S04]  /*01b0*/  IMAD.HI.U32 R6, R6, R5, RZ ;  /* 0x0000000506067227 */ /* 0x000fc800078e00ff */
[----:B------:R-:W-:-:S04]  /*01c0*/  IMAD.MOV R0, RZ, RZ, -R6 ;  /* 0x000000ffff007224 */ /* 0x000fc800078e0a06 */
[----:B------:R-:W-:-:S05]  /*01d0*/  IMAD R5, R2, R0, R5 ;  /* 0x0000000002057224 */ /* 0x000fca00078e0205 */
[----:B------:R-:W-:-:S13]  /*01e0*/  ISETP.GE.U32.AND P0, PT, R5, R2, PT ;  /* 0x000000020500720c */ /* 0x000fda0003f06070 */
[----:B------:R-:W-:Y:S02]  /*01f0*/  @P0 IMAD.IADD R5, R5, 0x1, -R2 ;  /* 0x0000000105050824 */ /* 0x000fe400078e0a02 */
[----:B------:R-:W-:-:S03]  /*0200*/  @P0 VIADD R6, R6, 0x1 ;  /* 0x0000000106060836 */ /* 0x000fc60000000000 */
[----:B------:R-:W-:-:S13]  /*0210*/  ISETP.GE.U32.AND P1, PT, R5, R2, PT ;  /* 0x000000020500720c */ /* 0x000fda0003f26070 */
[----:B------:R-:W-:Y:S01]  /*0220*/  @P1 VIADD R6, R6, 0x1 ;  /* 0x0000000106061836 */ /* 0x000fe20000000000 */
[----:B------:R-:W-:-:S05]  /*0230*/  @!P2 LOP3.LUT R6, RZ, R2, RZ, 0x33, !PT ;  /* 0x00000002ff06a212 */ /* 0x000fca00078e33ff */
[----:B------:R-:W-:Y:S02]  /*0240*/  IMAD.IADD R3, R3, 0x1, R6 ;  /* 0x0000000103037824 */ /* 0x000fe400078e0206 */
[----:B------:R-:W-:Y:S02]  /*0250*/  IMAD.MOV.U32 R6, RZ, RZ, 0x186a0 ;  /* 0x000186a0ff067424 */ /* 0x000fe400078e00ff */
[C---:B------:R-:W-:Y:S01]  /*0260*/  VIADD R0, R3.reuse, 0x1 ;  /* 0x0000000103007836 */ /* 0x040fe20000000000 */
[----:B------:R-:W-:-:S04]  /*0270*/  ISETP.GE.U32.AND P0, PT, R3, 0x3, PT ;  /* 0x000000030300780c */ /* 0x000fc80003f06070 */
[----:B------:R-:W-:-:S09]  /*0280*/  LOP3.LUT R3, R0, 0x3, RZ, 0xc0, !PT ;  /* 0x0000000300037812 */ /* 0x000fd200078ec0ff */
[----:B------:R-:W-:Y:S05]  /*0290*/  @!P0 BRA `(.L_x_3) ;  /* 0x0000000c00f88947 */ /* 0x000fea0003800000 */
[----:B------:R-:W-:Y:S01]  /*02a0*/  LOP3.LUT R0, R0, 0xfffffffc, RZ, 0xc0, !PT ;  /* 0xfffffffc00007812 */ /* 0x000fe200078ec0ff */
[----:B------:R-:W0:Y:S01]  /*02b0*/  LDC.64 R18, c[0x0][0x388] ;  /* 0x0000e200ff127b82 */ /* 0x000e220000000a00 */
[----:B------:R-:W-:Y:S01]  /*02c0*/  BSSY.RELIABLE B0, `(.L_x_4) ;  /* 0x00000d9000007945 */ /* 0x000fe20003800100 */
[----:B------:R-:W-:Y:S02]  /*02d0*/  IMAD.MOV.U32 R5, RZ, RZ, R7 ;  /* 0x000000ffff057224 */ /* 0x000fe400078e0007 */
[----:B------:R-:W-:Y:S02]  /*02e0*/  IMAD.MOV R0, RZ, RZ, -R0 ;  /* 0x000000ffff007224 */ /* 0x000fe400078e0a00 */
[C-C-:B------:R-:W-:Y:S02]  /*02f0*/  IMAD R23, R2.reuse, 0x2, R13.reuse ;  /* 0x0000000202177824 */ /* 0x140fe400078e020d */
[----:B------:R-:W-:Y:S01]  /*0300*/  IMAD R29, R2, 0x3, R13 ;  /* 0x00000003021d7824 */ /* 0x000fe200078e020d */
[----:B------:R-:W-:Y:S01]  /*0310*/  ISETP.GE.AND P0, PT, R0, RZ, PT ;  /* 0x000000ff0000720c */ /* 0x000fe20003f06270 */
[----:B------:R-:W-:-:S02]  /*0320*/  IMAD.MOV.U32 R6, RZ, RZ, 0x186a0 ;  /* 0x000186a0ff067424 */ /* 0x000fc400078e00ff */
[----:B------:R-:W-:-:S10]  /*0330*/  IMAD.MOV.U32 R22, RZ, RZ, -0x1 ;  /* 0xffffffffff167424 */ /* 0x000fd400078e00ff */
[----:B------:R-:W-:Y:S05]  /*0340*/  @P0 BRA `(.L_x_5) ;  /* 0x0000000c00400947 */ /* 0x000fea0003800000 */
[----:B------:R-:W-:Y:S01]  /*0350*/  IMAD.MOV R4, RZ, RZ, -R0 ;  /* 0x000000ffff047224 */ /* 0x000fe200078e0a00 */
[----:B------:R-:W-:Y:S01]  /*0360*/  BSSY.RECONVERGENT B3, `(.L_x_6) ;  /* 0x0000085000037945 */ /* 0x000fe20003800200 */
[----:B------:R-:W-:-:S03]  /*0370*/  PLOP3.LUT P0, PT, PT, PT, PT, 0x80, 0x8 ;  /* 0x000000000008781c */ /* 0x000fc60003f0f070 */
[----:B------:R-:W-:-:S13]  /*0380*/  ISETP.GT.AND P1, PT, R4, 0xc, PT ;  /* 0x0000000c0400780c */ /* 0x000fda0003f24270 */
[----:B------:R-:W-:Y:S05]  /*0390*/  @!P1 BRA `(.L_x_7) ;  /* 0x0000000800049947 */ /* 0x000fea0003800000 */
[----:B------:R-:W1:Y:S01]  /*03a0*/  LDC.64 R16, c[0x0][0x388] ;  /* 0x0000e200ff107b82 */ /* 0x000e620000000a00 */
[----:B------:R-:W-:-:S13]  /*03b0*/  PLOP3.LUT P0, PT, PT, PT, PT, 0x8, 0x80 ;  /* 0x000000000080781c */ /* 0x000fda0003f0e170 */
.L_x_8:
[----:B-1----:R-:W-:-:S05]  /*03c0*/  IMAD.WIDE.U32 R26, R13, 0x4, R16 ;  /* 0x000000040d1a7825 */ /* 0x002fca00078e0010 */
[----:B------:R-:W2:Y:S01]  /*03d0*/  LDG.E R9, desc[UR4][R26.64] ;  /* 0x000000041a097981 */ /* 0x000ea2000c1e1900 */
[----:B------:R-:W-:-:S05]  /*03e0*/  IMAD.WIDE.U32 R10, R5, 0x4, R16 ;  /* 0x00000004050a7825 */ /* 0x000fca00078e0010 */
[----:B------:R1:W3:Y:S01]  /*03f0*/  LDG.E R8, desc[UR4][R10.64] ;  /* 0x000000040a087981 */ /* 0x0002e2000c1e1900 */
[----:B------:R-:W-:-:S06]  /*0400*/  IMAD.WIDE.U32 R14, R23, 0x4, R16 ;  /* 0x00000004170e7825 */ /* 0x000fcc00078e0010 */
[----:B------:R-:W4:Y:S01]  /*0410*/  LDG.E R15, desc[UR4][R14.64] ;  /* 0x000000040e0f7981 */ /* 0x000f22000c1e1900 */
[----:B------:R-:W-:-:S04]  /*0420*/  IMAD.WIDE.U32 R24, R29, 0x4, R16 ;  /* 0x000000041d187825 */ /* 0x000fc800078e0010 */
[C---:B------:R-:W-:Y:S02]  /*0430*/  IMAD.IADD R20, R2.reuse, 0x1, R13 ;  /* 0x0000000102147824 */ /* 0x040fe400078e020d */
[----:B------:R-:W5:Y:S02]  /*0440*/  LDG.E R24, desc[UR4][R24.64] ;  /* 0x0000000418187981 */ /* 0x000f64000c1e1900 */
[----:B-1----:R-:W-:-:S04]  /*0450*/  IMAD.IADD R11, R2, 0x1, R20 ;  /* 0x00000001020b7824 */ /* 0x002fc800078e0214 */
[----:B------:R-:W-:-:S04]  /*0460*/  IMAD.IADD R7, R2, 0x1, R11 ;  /* 0x0000000102077824 */ /* 0x000fc800078e020b */
[----:B------:R-:W-:-:S04]  /*0470*/  IMAD.IADD R21, R2, 0x1, R7 ;  /* 0x0000000102157824 */ /* 0x000fc800078e0207 */
[----:B------:R-:W-:-:S04]  /*0480*/  IMAD.WIDE.U32 R26, R21, 0x4, R16 ;  /* 0x00000004151a7825 */ /* 0x000fc800078e0010 */
[----:B------:R-:W-:Y:S02]  /*0490*/  IMAD R12, R2, 0x4, R5 ;  /* 0x00000004020c7824 */ /* 0x000fe400078e0205 */
[----:B------:R-:W5:Y:S02]  /*04a0*/  LDG.E R26, desc[UR4][R26.64] ;  /* 0x000000041a1a7981 */ /* 0x000f64000c1e1900 */
[----:B------:R-:W-:-:S04]  /*04b0*/  IMAD.WIDE.U32 R4, R12, 0x4, R16 ;  /* 0x000000040c047825 */ /* 0x000fc800078e0010 */
[C---:B------:R-:W-:Y:S01]  /*04c0*/  IMAD R23, R2.reuse, 0x4, R23 ;  /* 0x0000000402177824 */ /* 0x040fe200078e0217 */
[----:B------:R1:W5:Y:S01]  /*04d0*/  LDG.E R10, desc[UR4][R4.64] ;  /* 0x00000004040a7981 */ /* 0x000362000c1e1900 */
[----:B------:R-:W-:Y:S02]  /*04e0*/  IMAD R29, R2, 0x4, R29 ;  /* 0x00000004021d7824 */ /* 0x000fe400078e021d */
[----:B-1----:R-:W-:-:S04]  /*04f0*/  IMAD.WIDE.U32 R4, R23, 0x4, R16 ;  /* 0x0000000417047825 */ /* 0x002fc800078e0010 */
[----:B------:R-:W-:-:S04]  /*0500*/  IMAD.IADD R14, R2, 0x1, R21 ;  /* 0x00000001020e7824 */ /* 0x000fc800078e0215 */
[----:B------:R-:W-:Y:S01]  /*0510*/  IMAD.IADD R27, R2, 0x1, R14 ;  /* 0x00000001021b7824 */ /* 0x000fe200078e020e */
[----:B--2---:R-:W-:-:S04]  /*0520*/  ISETP.GT.AND P1, PT, R9, RZ, PT ;  /* 0x000000ff0900720c */ /* 0x004fc80003f24270 */
[CC--:B------:R-:W-:Y:S02]  /*0530*/  ISETP.LT.AND P3, PT, R9.reuse, R6.reuse, P1 ;  /* 0x000000060900720c */ /* 0x0c0fe40000f61270 */
[C---:B---3--:R-:W-:Y:S02]  /*0540*/  ISETP.GT.AND P2, PT, R8.reuse, RZ, PT ;  /* 0x000000ff0800720c */ /* 0x048fe40003f44270 */
[----:B------:R-:W-:Y:S02]  /*0550*/  SEL R9, R9, R6, P3 ;  /* 0x0000000609097207 */ /* 0x000fe40001800000 */
[----:B------:R1:W2:Y:S02]  /*0560*/  LDG.E R6, desc[UR4][R4.64] ;  /* 0x0000000404067981 */ /* 0x0002a4000c1e1900 */
[----:B------:R-:W-:Y:S02]  /*0570*/  ISETP.LT.AND P2, PT, R8, R9, P2 ;  /* 0x000000090800720c */ /* 0x000fe40001741270 */
[----:B----4-:R-:W-:-:S02]  /*0580*/  ISETP.GT.AND P1, PT, R15, RZ, PT ;  /* 0x000000ff0f00720c */ /* 0x010fc40003f24270 */
[----:B------:R-:W-:Y:S01]  /*0590*/  SEL R28, R8, R9, P2 ;  /* 0x00000009081c7207 */ /* 0x000fe20001000000 */
[----:B------:R-:W-:-:S03]  /*05a0*/  IMAD.WIDE.U32 R8, R29, 0x4, R16 ;  /* 0x000000041d087825 */ /* 0x000fc600078e0010 */
[CC--:B------:R-:W-:Y:S02]  /*05b0*/  ISETP.LT.AND P1, PT, R15.reuse, R28.reuse, P1 ;  /* 0x0000001c0f00720c */ /* 0x0c0fe40000f21270 */
[----:B------:R3:W4:Y:S02]  /*05c0*/  LDG.E R25, desc[UR4][R8.64] ;  /* 0x0000000408197981 */ /* 0x000724000c1e1900 */
[----:B------:R-:W-:Y:S01]  /*05d0*/  SEL R28, R15, R28, P1 ;  /* 0x0000001c0f1c7207 */ /* 0x000fe20000800000 */
[----:B------:R-:W-:Y:S01]  /*05e0*/  IMAD.IADD R15, R2, 0x1, R27 ;  /* 0x00000001020f7824 */ /* 0x000fe200078e021b */
[----:B------:R-:W-:Y:S02]  /*05f0*/  SEL R22, R13, R22, P3 ;  /* 0x000000160d167207 */ /* 0x000fe40001800000 */
[----:B-----5:R-:W-:Y:S01]  /*0600*/  ISETP.GT.AND P5, PT, R24, RZ, PT ;  /* 0x000000ff1800720c */ /* 0x020fe20003fa4270 */
[----:B------:R-:W-:-:S03]  /*0610*/  IMAD.IADD R13, R2, 0x1, R15 ;  /* 0x00000001020d7824 */ /* 0x000fc600078e020f */
[----:B------:R-:W-:Y:S01]  /*0620*/  ISETP.LT.AND P5, PT, R24, R28, P5 ;  /* 0x0000001c1800720c */ /* 0x000fe20002fa1270 */
[----:B-1----:R-:W-:-:S03]  /*0630*/  IMAD.WIDE.U32 R4, R13, 0x4, R16 ;  /* 0x000000040d047825 */ /* 0x002fc600078e0010 */
[----:B------:R-:W-:Y:S02]  /*0640*/  SEL R28, R24, R28, P5 ;  /* 0x0000001c181c7207 */ /* 0x000fe40002800000 */
[----:B------:R1:W5:Y:S01]  /*0650*/  LDG.E R24, desc[UR4][R4.64] ;  /* 0x0000000404187981 */ /* 0x000362000c1e1900 */
[----:B------:R-:W-:Y:S01]  /*0660*/  ISETP.GT.AND P3, PT, R26, RZ, PT ;  /* 0x000000ff1a00720c */ /* 0x000fe20003f64270 */
[----:B------:R-:W-:-:S03]  /*0670*/  IMAD R12, R2, 0x4, R12 ;  /* 0x00000004020c7824 */ /* 0x000fc600078e020c */
[-C--:B------:R-:W-:Y:S02]  /*0680*/  ISETP.LT.AND P3, PT, R26, R28.reuse, P3 ;  /* 0x0000001c1a00720c */ /* 0x080fe40001f61270 */
[----:B------:R-:W-:Y:S02]  /*0690*/  ISETP.GT.AND P4, PT, R10, RZ, PT ;  /* 0x000000ff0a00720c */ /* 0x000fe40003f84270 */
[----:B------:R-:W-:Y:S01]  /*06a0*/  SEL R26, R26, R28, P3 ;  /* 0x0000001c1a1a7207 */ /* 0x000fe20001800000 */
[----:B---3--:R-:W-:-:S03]  /*06b0*/  IMAD.WIDE.U32 R8, R12, 0x4, R16 ;  /* 0x000000040c087825 */ /* 0x008fc600078e0010 */
[----:B------:R-:W-:Y:S01]  /*06c0*/  ISETP.LT.AND P4, PT, R10, R26, P4 ;  /* 0x0000001a0a00720c */ /* 0x000fe20002781270 */
[----:B------:R-:W-:Y:S01]  /*06d0*/  IMAD R23, R2, 0x4, R23 ;  /* 0x0000000402177824 */ /* 0x000fe200078e0217 */
[----:B------:R-:W-:Y:S01]  /*06e0*/  SEL R22, R20, R22, P2 ;  /* 0x0000001614167207 */ /* 0x000fe20001000000 */
[----:B------:R3:W5:Y:S01]  /*06f0*/  LDG.E R8, desc[UR4][R8.64] ;  /* 0x0000000408087981 */ /* 0x000762000c1e1900 */
[----:B------:R-:W-:Y:S01]  /*0700*/  SEL R10, R10, R26, P4 ;  /* 0x0000001a0a0a7207 */ /* 0x000fe20002000000 */
[----:B-1----:R-:W-:Y:S01]  /*0710*/  IMAD.WIDE.U32 R4, R23, 0x4, R16 ;  /* 0x0000000417047825 */ /* 0x002fe200078e0010 */
[----:B------:R-:W-:-:S03]  /*0720*/  SEL R22, R11, R22, P1 ;  /* 0x000000160b167207 */ /* 0x000fc60000800000 */
[C---:B------:R-:W-:Y:S01]  /*0730*/  IMAD.IADD R11, R2.reuse, 0x1, R13 ;  /* 0x00000001020b7824 */ /* 0x040fe200078e020d */
[----:B------:R-:W-:Y:S01]  /*0740*/  SEL R22, R7, R22, P5 ;  /* 0x0000001607167207 */ /* 0x000fe20002800000 */
[C---:B------:R-:W-:Y:S01]  /*0750*/  IMAD R29, R2.reuse, 0x4, R29 ;  /* 0x00000004021d7824 */ /* 0x040fe200078e021d */
[----:B------:R1:W5:Y:S01]  /*0760*/  LDG.E R4, desc[UR4][R4.64] ;  /* 0x0000000404047981 */ /* 0x000362000c1e1900 */
[----:B---3--:R-:W-:Y:S01]  /*0770*/  IMAD.IADD R9, R2, 0x1, R11 ;  /* 0x0000000102097824 */ /* 0x008fe200078e020b */
[----:B------:R-:W-:Y:S01]  /*0780*/  SEL R22, R21, R22, P3 ;  /* 0x0000001615167207 */ /* 0x000fe20001800000 */
[----:B------:R-:W-:-:S04]  /*0790*/  IMAD.WIDE.U32 R20, R29, 0x4, R16 ;  /* 0x000000041d147825 */ /* 0x000fc800078e0010 */
[----:B------:R-:W-:-:S04]  /*07a0*/  IMAD.IADD R7, R2, 0x1, R9 ;  /* 0x0000000102077824 */ /* 0x000fc800078e0209 */
[C---:B-1----:R-:W-:Y:S02]  /*07b0*/  IMAD.IADD R5, R2.reuse, 0x1, R7 ;  /* 0x0000000102057824 */ /* 0x042fe400078e0207 */
[----:B------:R-:W-:Y:S01]  /*07c0*/  IMAD R12, R2, 0x4, R12 ;  /* 0x00000004020c7824 */ /* 0x000fe200078e020c */
[----:B------:R-:W-:Y:S01]  /*07d0*/  SEL R14, R14, R22, P4 ;  /* 0x000000160e0e7207 */ /* 0x000fe20002000000 */
[----:B------:R-:W-:Y:S02]  /*07e0*/  IMAD R26, R2, 0x4, R23 ;  /* 0x00000004021a7824 */ /* 0x000fe400078e0217 */
[----:B------:R-:W-:-:S06]  /*07f0*/  IMAD.WIDE.U32 R22, R12, 0x4, R16 ;  /* 0x000000040c167825 */ /* 0x000fcc00078e0010 */
[----:B------:R-:W3:Y:S01]  /*0800*/  LDG.E R22, desc[UR4][R22.64] ;  /* 0x0000000416167981 */ /* 0x000ee2000c1e1900 */
[----:B------:R-:W-:Y:S01]  /*0810*/  IMAD R29, R2, 0x4, R29 ;  /* 0x00000004021d7824 */ /* 0x000fe200078e021d */
[----:B--2---:R-:W-:-:S04]  /*0820*/  ISETP.GT.AND P6, PT, R6, RZ, PT ;  /* 0x000000ff0600720c */ /* 0x004fc80003fc4270 */
[----:B------:R-:W-:-:S04]  /*0830*/  ISETP.LT.AND P2, PT, R6, R10, P6 ;  /* 0x0000000a0600720c */ /* 0x000fc80003741270 */
[----:B------:R-:W-:Y:S02]  /*0840*/  SEL R6, R6, R10, P2 ;  /* 0x0000000a06067207 */ /* 0x000fe40001000000 */
[----:B----4-:R-:W-:-:S04]  /*0850*/  ISETP.GT.AND P1, PT, R25, RZ, PT ;  /* 0x000000ff1900720c */ /* 0x010fc80003f24270 */
[----:B------:R-:W-:-:S04]  /*0860*/  ISETP.LT.AND P1, PT, R25, R6, P1 ;  /* 0x000000061900720c */ /* 0x000fc80000f21270 */
[----:B------:R-:W-:Y:S02]  /*0870*/  SEL R25, R25, R6, P1 ;  /* 0x0000000619197207 */ /* 0x000fe40000800000 */
[----:B------:R1:W2:Y:S02]  /*0880*/  LDG.E R6, desc[UR4][R20.64] ;  /* 0x0000000414067981 */ /* 0x0002a4000c1e1900 */
[----:B-1----:R-:W-:Y:S01]  /*0890*/  IMAD.WIDE.U32 R20, R5, 0x4, R16 ;  /* 0x0000000405147825 */ /* 0x002fe200078e0010 */
[----:B-----5:R-:W-:-:S04]  /*08a0*/  ISETP.GT.AND P6, PT, R24, RZ, PT ;  /* 0x000000ff1800720c */ /* 0x020fc80003fc4270 */
[----:B------:R1:W4:Y:S01]  /*08b0*/  LDG.E R10, desc[UR4][R20.64] ;  /* 0x00000004140a7981 */ /* 0x000322000c1e1900 */
[----:B------:R-:W-:-:S04]  /*08c0*/  ISETP.LT.AND P6, PT, R24, R25, P6 ;  /* 0x000000191800720c */ /* 0x000fc800037c1270 */
[----:B------:R-:W-:Y:S01]  /*08d0*/  SEL R28, R24, R25, P6 ;  /* 0x00000019181c7207 */ /* 0x000fe20003000000 */
[----:B------:R-:W-:-:S04]  /*08e0*/  IMAD.WIDE.U32 R24, R26, 0x4, R16 ;  /* 0x000000041a187825 */ /* 0x000fc800078e0010 */
[----:B-1----:R-:W-:Y:S02]  /*08f0*/  IMAD.WIDE.U32 R20, R29, 0x4, R16 ;  /* 0x000000041d147825 */ /* 0x002fe400078e0010 */
[----:B------:R-:W5:Y:S04]  /*0900*/  LDG.E R24, desc[UR4][R24.64] ;  /* 0x0000000418187981 */ /* 0x000f68000c1e1900 */
[----:B------:R-:W5:Y:S01]  /*0910*/  LDG.E R20, desc[UR4][R20.64] ;  /* 0x0000000414147981 */ /* 0x000f62000c1e1900 */
[----:B------:R-:W-:-:S04]  /*0920*/  ISETP.GT.AND P5, PT, R8, RZ, PT ;  /* 0x000000ff0800720c */ /* 0x000fc80003fa4270 */
[-C--:B------:R-:W-:Y:S02]  /*0930*/  ISETP.LT.AND P5, PT, R8, R28.reuse, P5 ;  /* 0x0000001c0800720c */ /* 0x080fe40002fa1270 */
[----:B------:R-:W-:Y:S02]  /*0940*/  ISETP.GT.AND P3, PT, R4, RZ, PT ;  /* 0x000000ff0400720c */ /* 0x000fe40003f64270 */
[----:B------:R-:W-:Y:S02]  /*0950*/  SEL R8, R8, R28, P5 ;  /* 0x0000001c08087207 */ /* 0x000fe40002800000 */
[----:B------:R-:W-:Y:S02]  /*0960*/  SEL R14, R27, R14, P2 ;  /* 0x0000000e1b0e7207 */ /* 0x000fe40001000000 */
[----:B------:R-:W-:Y:S02]  /*0970*/  ISETP.LT.AND P3, PT, R4, R8, P3 ;  /* 0x000000080400720c */ /* 0x000fe40001f61270 */
[----:B------:R-:W-:-:S02]  /*0980*/  SEL R14, R15, R14, P1 ;  /* 0x0000000e0f0e7207 */ /* 0x000fc40000800000 */
[----:B------:R-:W-:Y:S02]  /*0990*/  SEL R23, R4, R8, P3 ;  /* 0x0000000804177207 */ /* 0x000fe40001800000 */
[----:B------:R-:W-:-:S04]  /*09a0*/  SEL R14, R13, R14, P6 ;  /* 0x0000000e0d0e7207 */ /* 0x000fc80003000000 */
[----:B------:R-:W-:-:S04]  /*09b0*/  SEL R14, R11, R14, P5 ;  /* 0x0000000e0b0e7207 */ /* 0x000fc80002800000 */
[----:B------:R-:W-:Y:S01]  /*09c0*/  SEL R14, R9, R14, P3 ;  /* 0x0000000e090e7207 */ /* 0x000fe20001800000 */
[----:B------:R-:W-:Y:S02]  /*09d0*/  VIADD R0, R0, 0x10 ;  /* 0x0000001000007836 */ /* 0x000fe40000000000 */
[----:B------:R-:W-:Y:S01]  /*09e0*/  IMAD R29, R2, 0x4, R29 ;  /* 0x00000004021d7824 */ /* 0x000fe200078e021d */
[----:B--2---:R-:W-:-:S04]  /*09f0*/  ISETP.GT.AND P4, PT, R6, RZ, PT ;  /* 0x000000ff0600720c */ /* 0x004fc80003f84270 */
[----:B------:R-:W-:-:S04]  /*0a00*/  ISETP.LT.AND P4, PT, R6, R23, P4 ;  /* 0x000000170600720c */ /* 0x000fc80002781270 */
[----:B------:R-:W-:Y:S02]  /*0a10*/  SEL R23, R6, R23, P4 ;  /* 0x0000001706177207 */ /* 0x000fe40002000000 */
[----:B----4-:R-:W-:-:S04]  /*0a20*/  ISETP.GT.AND P2, PT, R10, RZ, PT ;  /* 0x000000ff0a00720c */ /* 0x010fc80003f44270 */
[CC--:B------:R-:W-:Y:S02]  /*0a30*/  ISETP.LT.AND P1, PT, R10.reuse, R23.reuse, P2 ;  /* 0x000000170a00720c */ /* 0x0c0fe40001721270 */
[----:B------:R-:W-:Y:S02]  /*0a40*/  SEL R14, R7, R14, P4 ;  /* 0x0000000e070e7207 */ /* 0x000fe40002000000 */
[----:B------:R-:W-:Y:S02]  /*0a50*/  SEL R23, R10, R23, P1 ;  /* 0x000000170a177207 */ /* 0x000fe40000800000 */
[----:B---3--:R-:W-:Y:S02]  /*0a60*/  ISETP.GT.AND P2, PT, R22, RZ, PT ;  /* 0x000000ff1600720c */ /* 0x008fe40003f44270 */
[----:B------:R-:W-:Y:S01]  /*0a70*/  SEL R14, R5, R14, P1 ;  /* 0x0000000e050e7207 */ /* 0x000fe20000800000 */
[----:B------:R-:W-:Y:S01]  /*0a80*/  IMAD.IADD R5, R2, 0x1, R5 ;  /* 0x0000000102057824 */ /* 0x000fe200078e0205 */
[----:B------:R-:W-:-:S02]  /*0a90*/  ISETP.LT.AND P2, PT, R22, R23, P2 ;  /* 0x000000171600720c */ /* 0x000fc40001741270 */
[----:B-----5:R-:W-:Y:S02]  /*0aa0*/  ISETP.GT.AND P3, PT, R24, RZ, PT ;  /* 0x000000ff1800720c */ /* 0x020fe40003f64270 */
[----:B------:R-:W-:Y:S02]  /*0ab0*/  SEL R23, R22, R23, P2 ;  /* 0x0000001716177207 */ /* 0x000fe40001000000 */
[----:B------:R-:W-:Y:S02]  /*0ac0*/  SEL R14, R5, R14, P2 ;  /* 0x0000000e050e7207 */ /* 0x000fe40001000000 */
[----:B------:R-:W-:Y:S02]  /*0ad0*/  ISETP.GE.AND P2, PT, R0, -0xc, PT ;  /* 0xfffffff40000780c */ /* 0x000fe40003f46270 */
[----:B------:R-:W-:Y:S01]  /*0ae0*/  ISETP.LT.AND P3, PT, R24, R23, P3 ;  /* 0x000000171800720c */ /* 0x000fe20001f61270 */
[----:B------:R-:W-:Y:S01]  /*0af0*/  IMAD.IADD R5, R2, 0x1, R5 ;  /* 0x0000000102057824 */ /* 0x000fe200078e0205 */
[----:B------:R-:W-:-:S02]  /*0b00*/  ISETP.GT.AND P1, PT, R20, RZ, PT ;  /* 0x000000ff1400720c */ /* 0x000fc40003f24270 */
[----:B------:R-:W-:Y:S01]  /*0b10*/  SEL R23, R24, R23, P3 ;  /* 0x0000001718177207 */ /* 0x000fe20001800000 */
[----:B------:R-:W-:Y:S01]  /*0b20*/  IMAD.IADD R13, R2, 0x1, R5 ;  /* 0x00000001020d7824 */ /* 0x000fe200078e0205 */
[----:B------:R-:W-:Y:S02]  /*0b30*/  SEL R14, R5, R14, P3 ;  /* 0x0000000e050e7207 */ /* 0x000fe40001800000 */
[----:B------:R-:W-:Y:S01]  /*0b40*/  ISETP.LT.AND P1, PT, R20, R23, P1 ;  /* 0x000000171400720c */ /* 0x000fe20000f21270 */
[----:B------:R-:W-:-:S03]  /*0b50*/  IMAD R5, R2, 0x4, R12 ;  /* 0x0000000402057824 */ /* 0x000fc600078e020c */
[----:B------:R-:W-:Y:S01]  /*0b60*/  SEL R6, R20, R23, P1 ;  /* 0x0000001714067207 */ /* 0x000fe20000800000 */
[C---:B------:R-:W-:Y:S01]  /*0b70*/  IMAD R23, R2.reuse, 0x4, R26 ;  /* 0x0000000402177824 */ /* 0x040fe200078e021a */
[----:B------:R-:W-:Y:S01]  /*0b80*/  SEL R22, R13, R14, P1 ;  /* 0x0000000e0d167207 */ /* 0x000fe20000800000 */
[----:B------:R-:W-:Y:S01]  /*0b90*/  IMAD.IADD R13, R2, 0x1, R13 ;  /* 0x00000001020d7824 */ /* 0x000fe200078e020d */
[----:B------:R-:W-:Y:S06]  /*0ba0*/  @!P2 BRA `(.L_x_8) ;  /* 0xfffffff80004a947 */ /* 0x000fec000383ffff */
.L_x_7:
[----:B------:R-:W-:Y:S05]  /*0bb0*/  BSYNC.RECONVERGENT B3 ;  /* 0x0000000000037941 */ /* 0x000fea0003800200 */
.L_x_6:
[----:B------:R-:W-:Y:S01]  /*0bc0*/  IMAD.MOV R4, RZ, RZ, -R0 ;  /* 0x000000ffff047224 */ /* 0x000fe200078e0a00 */
[----:B------:R-:W-:Y:S04]  /*0bd0*/  BSSY.RECONVERGENT B3, `(.L_x_9) ;  /* 0x0000044000037945 */ /* 0x000fe80003800200 */
[----:B------:R-:W-:-:S13]  /*0be0*/  ISETP.GT.AND P1, PT, R4, 0x4, PT ;  /* 0x000000040400780c */ /* 0x000fda0003f24270 */
[----:B------:R-:W-:Y:S05]  /*0bf0*/  @!P1 BRA `(.L_x_10) ;  /* 0x0000000400049947 */ /* 0x000fea0003800000 */
[----:B------:R-:W1:Y:S01]  /*0c00*/  LDC.64 R10, c[0x0][0x388] ;  /* 0x0000e200ff0a7b82 */ /* 0x000e620000000a00 */
[----:B------:R-:W-:-:S04]  /*0c10*/  IMAD.IADD R25, R2, 0x1, R13 ;  /* 0x0000000102197824 */ /* 0x000fc800078e020d */
[----:B------:R-:W-:Y:S02]  /*0c20*/  IMAD.IADD R21, R2, 0x1, R25 ;  /* 0x0000000102157824 */ /* 0x000fe400078e0219 */
[----:B-1----:R-:W-:-:S05]  /*0c30*/  IMAD.WIDE.U32 R16, R13, 0x4, R10 ;  /* 0x000000040d107825 */ /* 0x002fca00078e000a */
[----:B------:R-:W2:Y:S01]  /*0c40*/  LDG.E R20, desc[UR4][R16.64] ;  /* 0x0000000410147981 */ /* 0x000ea2000c1e1900 */
[----:B------:R-:W-:-:S05]  /*0c50*/  IMAD.WIDE.U32 R26, R5, 0x4, R10 ;  /* 0x00000004051a7825 */ /* 0x000fca00078e000a */
[----:B------:R1:W3:Y:S01]  /*0c60*/  LDG.E R12, desc[UR4][R26.64] ;  /* 0x000000041a0c7981 */ /* 0x0002e2000c1e1900 */
[----:B------:R-:W-:-:S04]  /*0c70*/  IMAD.WIDE.U32 R14, R29, 0x4, R10 ;  /* 0x000000041d0e7825 */ /* 0x000fc800078e000a */
[----:B------:R-:W-:Y:S02]  /*0c80*/  IMAD.IADD R9, R2, 0x1, R21 ;  /* 0x0000000102097824 */ /* 0x000fe400078e0215 */
[----:B------:R-:W4:Y:S01]  /*0c90*/  LDG.E R14, desc[UR4][R14.64] ;  /* 0x000000040e0e7981 */ /* 0x000f22000c1e1900 */
[----:B-1----:R-:W-:-:S05]  /*0ca0*/  IMAD.WIDE.U32 R26, R23, 0x4, R10 ;  /* 0x00000004171a7825 */ /* 0x002fca00078e000a */
[----:B------:R1:W5:Y:S01]  /*0cb0*/  LDG.E R8, desc[UR4][R26.64] ;  /* 0x000000041a087981 */ /* 0x000362000c1e1900 */
[----:B------:R-:W-:-:S04]  /*0cc0*/  IMAD.IADD R7, R2, 0x1, R9 ;  /* 0x0000000102077824 */ /* 0x000fc800078e0209 */
[----:B------:R-:W-:-:S04]  /*0cd0*/  IMAD.WIDE.U32 R16, R7, 0x4, R10 ;  /* 0x0000000407107825 */ /* 0x000fc800078e000a */
[----:B------:R-:W-:Y:S02]  /*0ce0*/  IMAD R24, R2, 0x4, R5 ;  /* 0x0000000402187824 */ /* 0x000fe400078e0205 */
[----:B------:R-:W4:Y:S02]  /*0cf0*/  LDG.E R16, desc[UR4][R16.64] ;  /* 0x0000000410107981 */ /* 0x000f24000c1e1900 */
[----:B------:R-:W-:-:S04]  /*0d00*/  IMAD.WIDE.U32 R4, R24, 0x4, R10 ;  /* 0x0000000418047825 */ /* 0x000fc800078e000a */
[----:B------:R-:W-:Y:S02]  /*0d10*/  IMAD R23, R2, 0x4, R23 ;  /* 0x0000000402177824 */ /* 0x000fe400078e0217 */
[----:B------:R0:W4:Y:S02]  /*0d20*/  LDG.E R4, desc[UR4][R4.64] ;  /* 0x0000000404047981 */ /* 0x000124000c1e1900 */
[----:B-1----:R-:W-:-:S04]  /*0d30*/  IMAD.WIDE.U32 R26, R23, 0x4, R10 ;  /* 0x00000004171a7825 */ /* 0x002fc800078e000a */
[----:B------:R-:W-:Y:S02]  /*0d40*/  IMAD R29, R2, 0x4, R29 ;  /* 0x00000004021d7824 */ /* 0x000fe400078e021d */
[----:B------:R-:W4:Y:S02]  /*0d50*/  LDG.E R26, desc[UR4][R26.64] ;  /* 0x000000041a1a7981 */ /* 0x000f24000c1e1900 */
[----:B------:R-:W-:-:S06]  /*0d60*/  IMAD.WIDE.U32 R10, R29, 0x4, R10 ;  /* 0x000000041d0a7825 */ /* 0x000fcc00078e000a */
[----:B------:R-:W4:Y:S01]  /*0d70*/  LDG.E R10, desc[UR4][R10.64] ;  /* 0x000000040a0a7981 */ /* 0x000f22000c1e1900 */
[----:B0-----:R-:W-:Y:S02]  /*0d80*/  IMAD.IADD R5, R2, 0x1, R7 ;  /* 0x0000000102057824 */ /* 0x001fe400078e0207 */
[----:B------:R-:W-:Y:S02]  /*0d90*/  VIADD R0, R0, 0x8 ;  /* 0x0000000800007836 */ /* 0x000fe40000000000 */
[C---:B------:R-:W-:Y:S02]  /*0da0*/  IMAD R23, R2.reuse, 0x4, R23 ;  /* 0x0000000402177824 */ /* 0x040fe400078e0217 */
[----:B------:R-:W-:Y:S01]  /*0db0*/  IMAD R29, R2, 0x4, R29 ;  /* 0x00000004021d7824 */ /* 0x000fe200078e021d */
[----:B--2---:R-:W-:-:S04]  /*0dc0*/  ISETP.GT.AND P0, PT, R20, RZ, PT ;  /* 0x000000ff1400720c */ /* 0x004fc80003f04270 */
[-C--:B------:R-:W-:Y:S02]  /*0dd0*/  ISETP.LT.AND P0, PT, R20, R6.reuse, P0 ;  /* 0x000000061400720c */ /* 0x080fe40000701270 */
[----:B---3--:R-:W-:Y:S02]  /*0de0*/  ISETP.GT.AND P1, PT, R12, RZ, PT ;  /* 0x000000ff0c00720c */ /* 0x008fe40003f24270 */
[----:B------:R-:W-:-:S04]  /*0df0*/  SEL R15, R20, R6, P0 ;  /* 0x00000006140f7207 */ /* 0x000fc80000000000 */
[----:B------:R-:W-:-:S04]  /*0e00*/  ISETP.LT.AND P1, PT, R12, R15, P1 ;  /* 0x0000000f0c00720c */ /* 0x000fc80000f21270 */
[----:B------:R-:W-:Y:S02]  /*0e10*/  SEL R15, R12, R15, P1 ;  /* 0x0000000f0c0f7207 */ /* 0x000fe40000800000 */
[----:B-----5:R-:W-:-:S04]  /*0e20*/  ISETP.GT.AND P2, PT, R8, RZ, PT ;  /* 0x000000ff0800720c */ /* 0x020fc80003f44270 */
[-C--:B------:R-:W-:Y:S02]  /*0e30*/  ISETP.LT.AND P2, PT, R8, R15.reuse, P2 ;  /* 0x0000000f0800720c */ /* 0x080fe40001741270 */
[----:B----4-:R-:W-:Y:S02]  /*0e40*/  ISETP.GT.AND P3, PT, R14, RZ, PT ;  /* 0x000000ff0e00720c */ /* 0x010fe40003f64270 */
[----:B------:R-:W-:-:S04]  /*0e50*/  SEL R15, R8, R15, P2 ;  /* 0x0000000f080f7207 */ /* 0x000fc80001000000 */
[-C--:B------:R-:W-:Y:S02]  /*0e60*/  ISETP.LT.AND P3, PT, R14, R15.reuse, P3 ;  /* 0x0000000f0e00720c */ /* 0x080fe40001f61270 */
[----:B------:R-:W-:Y:S02]  /*0e70*/  ISETP.GT.AND P4, PT, R16, RZ, PT ;  /* 0x000000ff1000720c */ /* 0x000fe40003f84270 */
[----:B------:R-:W-:Y:S02]  /*0e80*/  SEL R15, R14, R15, P3 ;  /* 0x0000000f0e0f7207 */ /* 0x000fe40001800000 */
[----:B------:R-:W-:Y:S02]  /*0e90*/  SEL R22, R13, R22, P0 ;  /* 0x000000160d167207 */ /* 0x000fe40000000000 */
[----:B------:R-:W-:Y:S02]  /*0ea0*/  ISETP.LT.AND P4, PT, R16, R15, P4 ;  /* 0x0000000f1000720c */ /* 0x000fe40002781270 */
[----:B------:R-:W-:-:S02]  /*0eb0*/  SEL R22, R25, R22, P1 ;  /* 0x0000001619167207 */ /* 0x000fc40000800000 */
[----:B------:R-:W-:Y:S02]  /*0ec0*/  SEL R15, R16, R15, P4 ;  /* 0x0000000f100f7207 */ /* 0x000fe40002000000 */
[C---:B------:R-:W-:Y:S02]  /*0ed0*/  ISETP.GT.AND P5, PT, R4.reuse, RZ, PT ;  /* 0x000000ff0400720c */ /* 0x040fe40003fa4270 */
[----:B------:R-:W-:Y:S02]  /*0ee0*/  SEL R22, R21, R22, P2 ;  /* 0x0000001615167207 */ /* 0x000fe40001000000 */
[CC--:B------:R-:W-:Y:S02]  /*0ef0*/  ISETP.LT.AND P0, PT, R4.reuse, R15.reuse, P5 ;  /* 0x0000000f0400720c */ /* 0x0c0fe40002f01270 */
[----:B------:R-:W-:Y:S02]  /*0f00*/  SEL R22, R9, R22, P3 ;  /* 0x0000001609167207 */ /* 0x000fe40001800000 */
[----:B------:R-:W-:-:S02]  /*0f10*/  SEL R15, R4, R15, P0 ;  /* 0x0000000f040f7207 */ /* 0x000fc40000000000 */
[----:B------:R-:W-:Y:S02]  /*0f20*/  ISETP.GT.AND P1, PT, R26, RZ, PT ;  /* 0x000000ff1a00720c */ /* 0x000fe40003f24270 */
[----:B------:R-:W-:Y:S01]  /*0f30*/  SEL R22, R7, R22, P4 ;  /* 0x0000001607167207 */ /* 0x000fe20002000000 */
[----:B------:R-:W-:Y:S01]  /*0f40*/  IMAD.IADD R7, R2, 0x1, R5 ;  /* 0x0000000102077824 */ /* 0x000fe200078e0205 */
[-C--:B------:R-:W-:Y:S02]  /*0f50*/  ISETP.LT.AND P1, PT, R26, R15.reuse, P1 ;  /* 0x0000000f1a00720c */ /* 0x080fe40000f21270 */
[----:B------:R-:W-:Y:S02]  /*0f60*/  SEL R22, R5, R22, P0 ;  /* 0x0000001605167207 */ /* 0x000fe40000000000 */
[----:B------:R-:W-:Y:S02]  /*0f70*/  ISETP.GT.AND P2, PT, R10, RZ, PT ;  /* 0x000000ff0a00720c */ /* 0x000fe40003f44270 */
[----:B------:R-:W-:-:S02]  /*0f80*/  SEL R15, R26, R15, P1 ;  /* 0x0000000f1a0f7207 */ /* 0x000fc40000800000 */
[----:B------:R-:W-:Y:S01]  /*0f90*/  SEL R22, R7, R22, P1 ;  /* 0x0000001607167207 */ /* 0x000fe20000800000 */
[----:B------:R-:W-:Y:S01]  /*0fa0*/  IMAD.IADD R7, R2, 0x1, R7 ;  /* 0x0000000102077824 */ /* 0x000fe200078e0207 */
[-C--:B------:R-:W-:Y:S01]  /*0fb0*/  ISETP.LT.AND P2, PT, R10, R15.reuse, P2 ;  /* 0x0000000f0a00720c */ /* 0x080fe20001741270 */
[C---:B------:R-:W-:Y:S01]  /*0fc0*/  IMAD R5, R2.reuse, 0x4, R24 ;  /* 0x0000000402057824 */ /* 0x040fe200078e0218 */
[----:B------:R-:W-:Y:S01]  /*0fd0*/  PLOP3.LUT P0, PT, PT, PT, PT, 0x8, 0x80 ;  /* 0x000000000080781c */ /* 0x000fe20003f0e170 */
[----:B------:R-:W-:Y:S01]  /*0fe0*/  IMAD.IADD R13, R2, 0x1, R7 ;  /* 0x00000001020d7824 */ /* 0x000fe200078e0207 */
[----:B------:R-:W-:Y:S02]  /*0ff0*/  SEL R6, R10, R15, P2 ;  /* 0x0000000f0a067207 */ /* 0x000fe40001000000 */
[----:B------:R-:W-:-:S09]  /*1000*/  SEL R22, R7, R22, P2 ;  /* 0x0000001607167207 */ /* 0x000fd20001000000 */
.L_x_10:
[----:B------:R-:W-:Y:S05]  /*1010*/  BSYNC.RECONVERGENT B3 ;  /* 0x0000000000037941 */ /* 0x000fea0003800200 */
.L_x_9:
[----:B------:R-:W-:-:S13]  /*1020*/  ISETP.NE.OR P0, PT, R0, RZ, P0 ;  /* 0x000000ff0000720c */ /* 0x000fda0000705670 */
[----:B------:R-:W-:Y:S05]  /*1030*/  @!P0 BREAK.RELIABLE B0 ;  /* 0x0000000000008942 */ /* 0x000fea0003800100 */
[----:B------:R-:W-:Y:S05]  /*1040*/  @!P0 BRA `(.L_x_3) ;  /* 0x00000000008c8947 */ /* 0x000fea0003800000 */
.L_x_5:
[----:B------:R-:W-:Y:S05]  /*1050*/  BSYNC.RELIABLE B0 ;  /* 0x0000000000007941 */ /* 0x000fea0003800100 */
.L_x_4:
[----:B0-----:R-:W-:-:S04]  /*1060*/  IMAD.WIDE.U32 R8, R13, 0x4, R18 ;  /* 0x000000040d087825 */ /* 0x001fc800078e0012 */
[--C-:B------:R-:W-:Y:S02]  /*1070*/  IMAD.WIDE.U32 R10, R5, 0x4, R18.reuse ;  /* 0x00000004050a7825 */ /* 0x100fe400078e0012 */
[----:B------:R-:W2:Y:S02]  /*1080*/  LDG.E R9, desc[UR4][R8.64] ;  /* 0x0000000408097981 */ /* 0x000ea4000c1e1900 */
[--C-:B------:R-:W-:Y:S02]  /*1090*/  IMAD.WIDE.U32 R14, R23, 0x4, R18.reuse ;  /* 0x00000004170e7825 */ /* 0x100fe400078e0012 */
[----:B------:R-:W3:Y:S02]  /*10a0*/  LDG.E R11, desc[UR4][R10.64] ;  /* 0x000000040a0b7981 */ /* 0x000ee4000c1e1900 */
[----:B------:R-:W-:Y:S02]  /*10b0*/  IMAD.WIDE.U32 R16, R29, 0x4, R18 ;  /* 0x000000041d107825 */ /* 0x000fe400078e0012 */
[----:B------:R-:W4:Y:S04]  /*10c0*/  LDG.E R15, desc[UR4][R14.64] ;  /* 0x000000040e0f7981 */ /* 0x000f28000c1e1900 */
[----:B------:R-:W5:Y:S01]  /*10d0*/  LDG.E R17, desc[UR4][R16.64] ;  /* 0x0000000410117981 */ /* 0x000f62000c1e1900 */
[----:B------:R-:W-:-:S02]  /*10e0*/  VIADD R0, R0, 0x4 ;  /* 0x0000000400007836 */ /* 0x000fc40000000000 */
[C---:B------:R-:W-:Y:S02]  /*10f0*/  IMAD R5, R2.reuse, 0x4, R5 ;  /* 0x0000000402057824 */ /* 0x040fe400078e0205 */
[C---:B------:R-:W-:Y:S02]  /*1100*/  IMAD R23, R2.reuse, 0x4, R23 ;  /* 0x0000000402177824 */ /* 0x040fe400078e0217 */
[----:B------:R-:W-:Y:S01]  /*1110*/  IMAD R29, R2, 0x4, R29 ;  /* 0x00000004021d7824 */ /* 0x000fe200078e021d */
[----:B--2---:R-:W-:-:S04]  /*1120*/  ISETP.GT.AND P0, PT, R9, RZ, PT ;  /* 0x000000ff0900720c */ /* 0x004fc80003f04270 */
[-C--:B------:R-:W-:Y:S02]  /*1130*/  ISETP.LT.AND P0, PT, R9, R6.reuse, P0 ;  /* 0x000000060900720c */ /* 0x080fe40000701270 */
[----:B---3--:R-:W-:Y:S02]  /*1140*/  ISETP.GT.AND P1, PT, R11, RZ, PT ;  /* 0x000000ff0b00720c */ /* 0x008fe40003f24270 */
[----:B------:R-:W-:Y:S02]  /*1150*/  SEL R6, R9, R6, P0 ;  /* 0x0000000609067207 */ /* 0x000fe40000000000 */
[----:B------:R-:W-:Y:S01]  /*1160*/  SEL R22, R13, R22, P0 ;  /* 0x000000160d167207 */ /* 0x000fe20000000000 */
[----:B------:R-:W-:Y:S01]  /*1170*/  IMAD.IADD R13, R2, 0x1, R13 ;  /* 0x00000001020d7824 */ /* 0x000fe200078e020d */
[----:B------:R-:W-:Y:S02]  /*1180*/  ISETP.LT.AND P1, PT, R11, R6, P1 ;  /* 0x000000060b00720c */ /* 0x000fe40000f21270 */
[----:B----4-:R-:W-:-:S02]  /*1190*/  ISETP.GT.AND P2, PT, R15, RZ, PT ;  /* 0x000000ff0f00720c */ /* 0x010fc40003f44270 */
[----:B------:R-:W-:Y:S02]  /*11a0*/  SEL R6, R11, R6, P1 ;  /* 0x000000060b067207 */ /* 0x000fe40000800000 */
[----:B------:R-:W-:Y:S01]  /*11b0*/  SEL R22, R13, R22, P1 ;  /* 0x000000160d167207 */ /* 0x000fe20000800000 */
[----:B------:R-:W-:Y:S01]  /*11c0*/  IMAD.IADD R13, R2, 0x1, R13 ;  /* 0x00000001020d7824 */ /* 0x000fe200078e020d */
[----:B------:R-:W-:Y:S02]  /*11d0*/  ISETP.NE.AND P1, PT, R0, RZ, PT ;  /* 0x000000ff0000720c */ /* 0x000fe40003f25270 */
[-C--:B------:R-:W-:Y:S02]  /*11e0*/  ISETP.LT.AND P2, PT, R15, R6.reuse, P2 ;  /* 0x000000060f00720c */ /* 0x080fe40001741270 */
[----:B-----5:R-:W-:Y:S02]  /*11f0*/  ISETP.GT.AND P0, PT, R17, RZ, PT ;  /* 0x000000ff1100720c */ /* 0x020fe40003f04270 */
[----:B------:R-:W-:-:S02]  /*1200*/  SEL R6, R15, R6, P2 ;  /* 0x000000060f067207 */ /* 0x000fc40001000000 */
[----:B------:R-:W-:Y:S01]  /*1210*/  SEL R22, R13, R22, P2 ;  /* 0x000000160d167207 */ /* 0x000fe20001000000 */
[----:B------:R-:W-:Y:S01]  /*1220*/  IMAD.IADD R13, R2, 0x1, R13 ;  /* 0x00000001020d7824 */ /* 0x000fe200078e020d */
[----:B------:R-:W-:-:S04]  /*1230*/  ISETP.LT.AND P0, PT, R17, R6, P0 ;  /* 0x000000061100720c */ /* 0x000fc80000701270 */
[----:B------:R-:W-:Y:S01]  /*1240*/  SEL R22, R13, R22, P0 ;  /* 0x000000160d167207 */ /* 0x000fe20000000000 */
[----:B------:R-:W-:Y:S01]  /*1250*/  IMAD.IADD R13, R2, 0x1, R13 ;  /* 0x00000001020d7824 */ /* 0x000fe200078e020d */
[----:B------:R-:W-:Y:S01]  /*1260*/  SEL R6, R17, R6, P0 ;  /* 0x0000000611067207 */ /* 0x000fe20000000000 */
[----:B------:R-:W-:Y:S06]  /*1270*/  @P1 BRA `(.L_x_4) ;  /* 0xfffffffc00781947 */ /* 0x000fec000383ffff */
.L_x_3:
[----:B------:R-:W-:Y:S05]  /*1280*/  BSYNC.RECONVERGENT B1 ;  /* 0x0000000000017941 */ /* 0x000fea0003800200 */
.L_x_2:
[----:B------:R-:W-:-:S13]  /*1290*/  ISETP.NE.AND P0, PT, R3, RZ, PT ;  /* 0x000000ff0300720c */ /* 0x000fda0003f05270 */
[----:B------:R-:W-:Y:S05]  /*12a0*/  @!P0 BRA `(.L_x_1) ;  /* 0x0000000000348947 */ /* 0x000fea0003800000 */
[----:B------:R-:W1:Y:S01]  /*12b0*/  LDC.64 R4, c[0x0][0x388] ;  /* 0x0000e200ff047b82 */ /* 0x000e620000000a00 */
[----:B------:R-:W-:Y:S02]  /*12c0*/  IMAD.MOV R3, RZ, RZ, -R3 ;  /* 0x000000ffff037224 */ /* 0x000fe400078e0a03 */
[----:B-1----:R-:W-:-:S07]  /*12d0*/  IMAD.WIDE.U32 R4, R13, 0x4, R4 ;  /* 0x000000040d047825 */ /* 0x002fce00078e0004 */
.L_x_11:
[----:B------:R1:W2:Y:S01]  /*12e0*/  LDG.E R7, desc[UR4][R4.64] ;  /* 0x0000000404077981 */ /* 0x0002a2000c1e1900 */
[----:B------:R-:W-:-:S05]  /*12f0*/  VIADD R3, R3, 0x1 ;  /* 0x0000000103037836 */ /* 0x000fca0000000000 */
[----:B------:R-:W-:Y:S01]  /*1300*/  ISETP.NE.AND P1, PT, R3, RZ, PT ;  /* 0x000000ff0300720c */ /* 0x000fe20003f25270 */
[----:B-1----:R-:W-:Y:S01]  /*1310*/  IMAD.WIDE.U32 R4, R2, 0x4, R4 ;  /* 0x0000000402047825 */ /* 0x002fe200078e0004 */
[----:B--2---:R-:W-:-:S04]  /*1320*/  ISETP.GT.AND P0, PT, R7, RZ, PT ;  /* 0x000000ff0700720c */ /* 0x004fc80003f04270 */
[----:B------:R-:W-:-:S04]  /*1330*/  ISETP.LT.AND P0, PT, R7, R6, P0 ;  /* 0x000000060700720c */ /* 0x000fc80000701270 */
[----:B------:R-:W-:Y:S01]  /*1340*/  SEL R22, R13, R22, P0 ;  /* 0x000000160d167207 */ /* 0x000fe20000000000 */
[----:B------:R-:W-:Y:S01]  /*1350*/  IMAD.IADD R13, R2, 0x1, R13 ;  /* 0x00000001020d7824 */ /* 0x000fe200078e020d */
[----:B------:R-:W-:Y:S01]  /*1360*/  SEL R6, R7, R6, P0 ;  /* 0x0000000607067207 */ /* 0x000fe20000000000 */
[----:B------:R-:W-:Y:S06]  /*1370*/  @P1 BRA `(.L_x_11) ;  /* 0xfffffffc00d81947 */ /* 0x000fec000383ffff */
.L_x_1:
[----:B------:R-:W-:Y:S05]  /*1380*/  BSYNC.RECONVERGENT B2 ;  /* 0x0000000000027941 */ /* 0x000fea0003800200 */
.L_x_0:
[----:B------:R-:W-:Y:S05]  /*1390*/  WARPSYNC.ALL ;  /* 0x0000000000007948 */ /* 0x000fea0003800000 */
[----:B------:R-:W1:Y:S01]  /*13a0*/  S2R R13, SR_TID.X ;  /* 0x00000000000d7919 */ /* 0x000e620000002100 */
[----:B------:R-:W1:Y:S01]  /*13b0*/  LDC.64 R4, c[0x0][0x390] ;  /* 0x0000e400ff047b82 */ /* 0x000e620000000a00 */
[----:B------:R-:W-:-:S07]  /*13c0*/  ISETP.GE.U32.AND P0, PT, R2, 0x2, PT ;  /* 0x000000020200780c */ /* 0x000fce0003f06070 */
[----:B------:R-:W2:Y:S01]  /*13d0*/  LDC.64 R8, c[0x0][0x398] ;  /* 0x0000e600ff087b82 */ /* 0x000ea20000000a00 */
[----:B-1----:R-:W-:-:S04]  /*13e0*/  IMAD.WIDE.U32 R4, R13, 0x4, R4 ;  /* 0x000000040d047825 */ /* 0x002fc800078e0004 */
[----:B--2---:R-:W-:Y:S01]  /*13f0*/  IMAD.WIDE.U32 R8, R13, 0x4, R8 ;  /* 0x000000040d087825 */ /* 0x004fe200078e0008 */
[----:B------:R1:W-:Y:S04]  /*1400*/  STG.E desc[UR4][R4.64], R6 ;  /* 0x0000000604007986 */ /* 0x0003e8000c101904 */
[----:B------:R1:W-:Y:S01]  /*1410*/  STG.E desc[UR4][R8.64], R22 ;  /* 0x0000001608007986 */ /* 0x0003e2000c101904 */
[----:B------:R-:W-:Y:S06]  /*1420*/  BAR.SYNC.DEFER_BLOCKING 0x0 ;  /* 0x0000000000007b1d */ /* 0x000fec0000010000 */
[----:B------:R-:W-:Y:S05]  /*1430*/  @!P0 EXIT ;  /* 0x000000000000894d */ /* 0x000fea0003800000 */
.L_x_14:
[----:B------:R-:W-:-:S04]  /*1440*/  SHF.R.U32.HI R3, RZ, 0x1, R2 ;  /* 0x00000001ff037819 */ /* 0x000fc80000011602 */
[----:B------:R-:W-:-:S13]  /*1450*/  ISETP.GE.U32.AND P0, PT, R13, R3, PT ;  /* 0x000000030d00720c */ /* 0x000fda0003f06070 */
[----:B-1----:R-:W-:Y:S05]  /*1460*/  @P0 BRA `(.L_x_12) ;  /* 0x00000000003c0947 */ /* 0x002fea0003800000 */
[----:B-1----:R-:W-:Y:S01]  /*1470*/  IMAD.WIDE.U32 R6, R3, 0x4, R4 ;  /* 0x0000000403067825 */ /* 0x002fe200078e0004 */
[----:B------:R-:W2:Y:S04]  /*1480*/  LDG.E R0, desc[UR4][R4.64] ;  /* 0x0000000404007981 */ /* 0x000ea8000c1e1900 */
[----:B------:R-:W3:Y:S02]  /*1490*/  LDG.E R11, desc[UR4][R6.64] ;  /* 0x00000004060b7981 */ /* 0x000ee4000c1e1900 */
[----:B---3--:R-:W-:-:S04]  /*14a0*/  ISETP.GE.AND P0, PT, R11, 0x1, PT ;  /* 0x000000010b00780c */ /* 0x008fc80003f06270 */
[----:B--2---:R-:W-:-:S13]  /*14b0*/  ISETP.GE.OR P0, PT, R11, R0, !P0 ;  /* 0x000000000b00720c */ /* 0x004fda0004706670 */
[----:B------:R-:W-:Y:S05]  /*14c0*/  @P0 BRA `(.L_x_13) ;  /* 0x00000000001c0947 */ /* 0x000fea0003800000 */
[----:B------:R-:W-:-:S05]  /*14d0*/  IMAD.WIDE.U32 R6, R3, 0x4, R8 ;  /* 0x0000000403067825 */ /* 0x000fca00078e0008 */
[----:B------:R-:W2:Y:S02]  /*14e0*/  LDG.E R0, desc[UR4][R6.64] ;  /* 0x0000000406007981 */ /* 0x000ea4000c1e1900 */
[----:B--2---:R-:W-:-:S13]  /*14f0*/  ISETP.GE.AND P0, PT, R0, 0x1, PT ;  /* 0x000000010000780c */ /* 0x004fda0003f06270 */
[----:B------:R-:W-:Y:S05]  /*1500*/  @!P0 BRA `(.L_x_13) ;  /* 0x00000000000c8947 */ /* 0x000fea0003800000 */
[----:B------:R1:W-:Y:S04]  /*1510*/  STG.E desc[UR4][R4.64], R11 ;  /* 0x0000000b04007986 */ /* 0x0003e8000c101904 */
[----:B------:R-:W2:Y:S04]  /*1520*/  LDG.E R7, desc[UR4][R6.64] ;  /* 0x0000000406077981 */ /* 0x000ea8000c1e1900 */
[----:B--2---:R1:W-:Y:S02]  /*1530*/  STG.E desc[UR4][R8.64], R7 ;  /* 0x0000000708007986 */ /* 0x0043e4000c101904 */
.L_x_13:
[----:B------:R-:W-:Y:S05]  /*1540*/  WARPSYNC.ALL ;  /* 0x0000000000007948 */ /* 0x000fea0003800000 */
[----:B------:R-:W-:Y:S06]  /*1550*/  BAR.SYNC.DEFER_BLOCKING 0x0 ;  /* 0x0000000000007b1d */ /* 0x000fec0000010000 */
.L_x_12:
[----:B------:R-:W-:Y:S01]  /*1560*/  ISETP.GT.U32.AND P0, PT, R2, 0x3, PT ;  /* 0x000000030200780c */ /* 0x000fe20003f04070 */
[----:B------:R-:W-:-:S12]  /*1570*/  IMAD.MOV.U32 R2, RZ, RZ, R3 ;  /* 0x000000ffff027224 */ /* 0x000fd800078e0003 */
[----:B------:R-:W-:Y:S05]  /*1580*/  @P0 BRA `(.L_x_14) ;  /* 0xfffffffc00ac0947 */ /* 0x000fea000383ffff */
[----:B------:R-:W-:Y:S05]  /*1590*/  EXIT ;  /* 0x000000000000794d */ /* 0x000fea0003800000 */
.L_x_15:
[----:B------:R-:W-:-:S00]  /*15a0*/  BRA `(.L_x_15) ;  /* 0xfffffffc00fc7947 */ /* 0x000fc0000383ffff */
[----:B------:R-:W-:-:S00]  /*15b0*/  NOP ;  /* 0x0000000000007918 */ /* 0x000fc00000000000 */
        /* <DEDUP_REMOVED lines=12> */
.L_x_100:


//--------------------- .text._Z16block_reduce_miniPiS_S_b --------------------------
	.section	.text._Z16block_reduce_miniPiS_S_b,"ax",@progbits
	.align	128
        .global         _Z16block_reduce_miniPiS_S_b
        .type           _Z16block_reduce_miniPiS_S_b,@function
        .size           _Z16block_reduce_miniPiS_S_b,(.L_x_101 - _Z16block_reduce_miniPiS_S_b)
        .other          _Z16block_reduce_miniPiS_S_b,@"STO_CUDA_ENTRY STV_DEFAULT"
_Z16block_reduce_miniPiS_S_b:
.text._Z16block_reduce_miniPiS_S_b:
[----:B------:R-:W-:Y:S01]  /*0000*/  LDC R1, c[0x0][0x37c] ;  /* 0x0000df00ff017b82 */ /* 0x000fe20000000800 */
[----:B------:R-:W0:Y:S01]  /*0010*/  S2R R0, SR_CTAID.X ;  /* 0x0000000000007919 */ /* 0x000e220000002500 */
[----:B------:R-:W1:Y:S01]  /*0020*/  LDCU UR4, c[0x0][0x380] ;  /* 0x00007000ff0477ac */ /* 0x000e620008000800 */
[----:B------:R-:W-:Y:S01]  /*0030*/  BSSY.RECONVERGENT B0, `(.L_x_16) ;  /* 0x0000017000007945 */ /* 0x000fe20003800200 */
[----:B------:R-:W2:Y:S01]  /*0040*/  S2R R11, SR_TID.X ;  /* 0x00000000000b7919 */ /* 0x000ea20000002100 */
[----:B------:R-:W3:Y:S01]  /*0050*/  LDCU.64 UR8, c[0x0][0x358] ;  /* 0x00006b00ff0877ac */ /* 0x000ee20008000a00 */
[----:B0-----:R-:W-:-:S05]  /*0060*/  IMAD.SHL.U32 R2, R0, 0x400, RZ ;  /* 0x0000040000027824 */ /* 0x001fca00078e00ff */
[----:B--2---:R-:W-:-:S04]  /*0070*/  LOP3.LUT R2, R2, R11, RZ, 0xfc, !PT ;  /* 0x0000000b02027212 */ /* 0x004fc800078efcff */
[----:B-1----:R-:W-:Y:S01]  /*0080*/  ISETP.GE.AND P0, PT, R2, UR4, PT ;  /* 0x0000000402007c0c */ /* 0x002fe2000bf06270 */
[----:B------:R-:W0:-:S12]  /*0090*/  LDCU UR4, c[0x0][0x380] ;  /* 0x00007000ff0477ac */ /* 0x000e180008000800 */
[----:B---3--:R-:W-:Y:S05]  /*00a0*/  @P0 BRA `(.L_x_17) ;  /* 0x00000000003c0947 */ /* 0x008fea0003800000 */
[----:B------:R-:W1:Y:S01]  /*00b0*/  LDC R8, c[0x0][0x370] ;  /* 0x0000dc00ff087b82 */ /* 0x000e620000000800 */
[----:B------:R-:W-:Y:S01]  /*00c0*/  PLOP3.LUT P0, PT, PT, PT, PT, 0x80, 0x8 ;  /* 0x000000000008781c */ /* 0x000fe20003f0f070 */
[----:B------:R-:W-:-:S06]  /*00d0*/  IMAD.MOV.U32 R7, RZ, RZ, R2 ;  /* 0x000000ffff077224 */ /* 0x000fcc00078e0002 */
[----:B------:R-:W2:Y:S06]  /*00e0*/  LDC.64 R4, c[0x0][0x388] ;  /* 0x0000e200ff047b82 */ /* 0x000eac0000000a00 */
.L_x_18:
[----:B--2---:R-:W-:-:S06]  /*00f0*/  IMAD.WIDE R2, R7, 0x4, R4 ;  /* 0x0000000407027825 */ /* 0x004fcc00078e0204 */
[----:B------:R-:W2:Y:S01]  /*0100*/  LDG.E R2, desc[UR8][R2.64] ;  /* 0x0000000802027981 */ /* 0x000ea2000c1e1900 */
[----:B------:R-:W-:Y:S02]  /*0110*/  @P0 IMAD.MOV.U32 R6, RZ, RZ, R7 ;  /* 0x000000ffff060224 */ /* 0x000fe400078e0007 */
[----:B--2---:R-:W-:-:S05]  /*0120*/  @P0 IMAD.MOV.U32 R9, RZ, RZ, R2 ;  /* 0x000000ffff090224 */ /* 0x004fca00078e0002 */
[CC--:B------:R-:W-:Y:S02]  /*0130*/  ISETP.GT.AND P0, PT, R9.reuse, R2.reuse, PT ;  /* 0x000000020900720c */ /* 0x0c0fe40003f04270 */
[----:B------:R-:W-:Y:S02]  /*0140*/  VIMNMX R9, PT, PT, R9, R2, PT ;  /* 0x0000000209097248 */ /* 0x000fe40003fe0100 */
[----:B------:R-:W-:Y:S01]  /*0150*/  SEL R6, R7, R6, P0 ;  /* 0x0000000607067207 */ /* 0x000fe20000000000 */
[----:B-1----:R-:W-:Y:S01]  /*0160*/  IMAD R7, R8, 0x400, R7 ;  /* 0x0000040008077824 */ /* 0x002fe200078e0207 */
[----:B------:R-:W-:-:S04]  /*0170*/  PLOP3.LUT P0, PT, PT, PT, PT, 0x8, 0x80 ;  /* 0x000000000080781c */ /* 0x000fc80003f0e170 */
[----:B0-----:R-:W-:-:S13]  /*0180*/  ISETP.GE.AND P1, PT, R7, UR4, PT ;  /* 0x0000000407007c0c */ /* 0x001fda000bf26270 */
[----:B------:R-:W-:Y:S05]  /*0190*/  @!P1 BRA `(.L_x_18) ;  /* 0xfffffffc00d49947 */ /* 0x000fea000383ffff */
.L_x_17:
[----:B0-----:R-:W-:Y:S05]  /*01a0*/  BSYNC.RECONVERGENT B0 ;  /* 0x0000000000007941 */ /* 0x001fea0003800200 */
.L_x_16:
[----:B------:R-:W0:Y:S01]  /*01b0*/  S2UR UR6, SR_CgaCtaId ;  /* 0x00000000000679c3 */ /* 0x000e220000008800 */
[----:B------:R-:W-:Y:S01]  /*01c0*/  UMOV UR4, 0x400 ;  /* 0x0000040000047882 */ /* 0x000fe20000000000 */
[C---:B------:R-:W-:Y:S01]  /*01d0*/  ISETP.GT.U32.AND P5, PT, R11.reuse, 0x1ff, PT ;  /* 0x000001ff0b00780c */ /* 0x040fe20003fa4070 */
[----:B------:R-:W-:Y:S01]  /*01e0*/  UIADD3 UR5, UPT, UPT, UR4, 0x1000, URZ ;  /* 0x0000100004057890 */ /* 0x000fe2000fffe0ff */
[----:B------:R-:W-:Y:S01]  /*01f0*/  BSSY.RECONVERGENT B0, `(.L_x_19) ;  /* 0x0000015000007945 */ /* 0x000fe20003800200 */
[C---:B------:R-:W-:Y:S02]  /*0200*/  ISETP.GT.U32.AND P6, PT, R11.reuse, 0xff, PT ;  /* 0x000000ff0b00780c */ /* 0x040fe40003fc4070 */
[C---:B------:R-:W-:Y:S02]  /*0210*/  ISETP.GT.U32.AND P0, PT, R11.reuse, 0x7f, PT ;  /* 0x0000007f0b00780c */ /* 0x040fe40003f04070 */
[C---:B------:R-:W-:Y:S02]  /*0220*/  ISETP.GT.U32.AND P1, PT, R11.reuse, 0x3f, PT ;  /* 0x0000003f0b00780c */ /* 0x040fe40003f24070 */
[----:B------:R-:W-:-:S02]  /*0230*/  ISETP.GT.U32.AND P2, PT, R11, 0x1f, PT ;  /* 0x0000001f0b00780c */ /* 0x000fc40003f44070 */
[C---:B------:R-:W-:Y:S02]  /*0240*/  ISETP.GT.U32.AND P3, PT, R11.reuse, 0xf, PT ;  /* 0x0000000f0b00780c */ /* 0x040fe40003f64070 */
[----:B------:R-:W-:Y:S01]  /*0250*/  ISETP.GT.U32.AND P4, PT, R11, 0x7, PT ;  /* 0x000000070b00780c */ /* 0x000fe20003f84070 */
[----:B0-----:R-:W-:Y:S02]  /*0260*/  ULEA UR4, UR6, UR4, 0x18 ;  /* 0x0000000406047291 */ /* 0x001fe4000f8ec0ff */
[----:B------:R-:W-:-:S04]  /*0270*/  ULEA UR5, UR6, UR5, 0x18 ;  /* 0x0000000506057291 */ /* 0x000fc8000f8ec0ff */
[C---:B------:R-:W-:Y:S02]  /*0280*/  LEA R2, R11.reuse, UR4, 0x2 ;  /* 0x000000040b027c11 */ /* 0x040fe4000f8e10ff */
[----:B------:R-:W-:-:S03]  /*0290*/  LEA R3, R11, UR5, 0x2 ;  /* 0x000000050b037c11 */ /* 0x000fc6000f8e10ff */
[----:B------:R0:W-:Y:S04]  /*02a0*/  STS [R2], R9 ;  /* 0x0000000902007388 */ /* 0x0001e80000000800 */
[----:B------:R0:W-:Y:S01]  /*02b0*/  STS [R3], R6 ;  /* 0x0000000603007388 */ /* 0x0001e20000000800 */
[----:B------:R-:W-:Y:S06]  /*02c0*/  BAR.SYNC.DEFER_BLOCKING 0x0 ;  /* 0x0000000000007b1d */ /* 0x000fec0000010000 */
[----:B------:R-:W-:Y:S05]  /*02d0*/  @P5 BRA `(.L_x_20) ;  /* 0x0000000000185947 */ /* 0x000fea0003800000 */
[----:B------:R-:W-:Y:S04]  /*02e0*/  LDS R4, [R2] ;  /* 0x0000000002047984 */ /* 0x000fe80000000800 */
[----:B------:R-:W1:Y:S02]  /*02f0*/  LDS R5, [R2+0x800] ;  /* 0x0008000002057984 */ /* 0x000e640000000800 */
[----:B-1----:R-:W-:-:S13]  /*0300*/  ISETP.GT.AND P5, PT, R4, R5, PT ;  /* 0x000000050400720c */ /* 0x002fda0003fa4270 */
[----:B------:R-:W-:Y:S04]  /*0310*/  @P5 STS [R2], R5 ;  /* 0x0000000502005388 */ /* 0x000fe80000000800 */
[----:B------:R-:W1:Y:S04]  /*0320*/  @P5 LDS R4, [R3+0x800] ;  /* 0x0008000003045984 */ /* 0x000e680000000800 */
[----:B-1----:R1:W-:Y:S02]  /*0330*/  @P5 STS [R3], R4 ;  /* 0x0000000403005388 */ /* 0x0023e40000000800 */
.L_x_20:
[----:B------:R-:W-:Y:S05]  /*0340*/  BSYNC.RECONVERGENT B0 ;  /* 0x0000000000007941 */ /* 0x000fea0003800200 */
.L_x_19:
[----:B------:R-:W-:Y:S01]  /*0350*/  BAR.SYNC.DEFER_BLOCKING 0x0 ;  /* 0x0000000000007b1d */ /* 0x000fe20000010000 */
[----:B------:R-:W-:-:S05]  /*0360*/  ISETP.GT.U32.AND P5, PT, R11, 0x3, PT ;  /* 0x000000030b00780c */ /* 0x000fca0003fa4070 */
[----:B------:R-:W-:Y:S04]  /*0370*/  BSSY.RECONVERGENT B0, `(.L_x_21) ;  /* 0x0000008000007945 */ /* 0x000fe80003800200 */
[----:B------:R-:W-:Y:S05]  /*0380*/  @P6 BRA `(.L_x_22) ;  /* 0x0000000000186947 */ /* 0x000fea0003800000 */
[----:B-1----:R-:W-:Y:S04]  /*0390*/  LDS R4, [R2] ;  /* 0x0000000002047984 */ /* 0x002fe80000000800 */
[----:B------:R-:W1:Y:S02]  /*03a0*/  LDS R5, [R2+0x400] ;  /* 0x0004000002057984 */ /* 0x000e640000000800 */
[----:B-1----:R-:W-:-:S13]  /*03b0*/  ISETP.GT.AND P6, PT, R4, R5, PT ;  /* 0x000000050400720c */ /* 0x002fda0003fc4270 */
[----:B------:R-:W-:Y:S04]  /*03c0*/  @P6 STS [R2], R5 ;  /* 0x0000000502006388 */ /* 0x000fe80000000800 */
[----:B------:R-:W1:Y:S04]  /*03d0*/  @P6 LDS R4, [R3+0x400] ;  /* 0x0004000003046984 */ /* 0x000e680000000800 */
[----:B-1----:R2:W-:Y:S02]  /*03e0*/  @P6 STS [R3], R4 ;  /* 0x0000000403006388 */ /* 0x0025e40000000800 */
.L_x_22:
[----:B------:R-:W-:Y:S05]  /*03f0*/  BSYNC.RECONVERGENT B0 ;  /* 0x0000000000007941 */ /* 0x000fea0003800200 */
.L_x_21:
[----:B------:R-:W-:Y:S01]  /*0400*/  BAR.SYNC.DEFER_BLOCKING 0x0 ;  /* 0x0000000000007b1d */ /* 0x000fe20000010000 */
[----:B------:R-:W-:-:S05]  /*0410*/  ISETP.GT.U32.AND P6, PT, R11, 0x1, PT ;  /* 0x000000010b00780c */ /* 0x000fca0003fc4070 */
[----:B------:R-:W-:Y:S04]  /*0420*/  BSSY.RECONVERGENT B0, `(.L_x_23) ;  /* 0x0000008000007945 */ /* 0x000fe80003800200 */
[----:B------:R-:W-:Y:S05]  /*0430*/  @P0 BRA `(.L_x_24) ;  /* 0x0000000000180947 */ /* 0x000fea0003800000 */
[----:B-12---:R-:W-:Y:S04]  /*0440*/  LDS R4, [R2] ;  /* 0x0000000002047984 */ /* 0x006fe80000000800 */
[----:B------:R-:W1:Y:S02]  /*0450*/  LDS R5, [R2+0x200] ;  /* 0x0002000002057984 */ /* 0x000e640000000800 */
[----:B-1----:R-:W-:-:S13]  /*0460*/  ISETP.GT.AND P0, PT, R4, R5, PT ;  /* 0x000000050400720c */ /* 0x002fda0003f04270 */
[----:B------:R-:W-:Y:S04]  /*0470*/  @P0 STS [R2], R5 ;  /* 0x0000000502000388 */ /* 0x000fe80000000800 */
[----:B------:R-:W1:Y:S04]  /*0480*/  @P0 LDS R4, [R3+0x200] ;  /* 0x0002000003040984 */ /* 0x000e680000000800 */
[----:B-1----:R3:W-:Y:S02]  /*0490*/  @P0 STS [R3], R4 ;  /* 0x0000000403000388 */ /* 0x0027e40000000800 */
.L_x_24:
[----:B------:R-:W-:Y:S05]  /*04a0*/  BSYNC.RECONVERGENT B0 ;  /* 0x0000000000007941 */ /* 0x000fea0003800200 */
.L_x_23:
[----:B------:R-:W-:Y:S01]  /*04b0*/  BAR.SYNC.DEFER_BLOCKING 0x0 ;  /* 0x0000000000007b1d */ /* 0x000fe20000010000 */
[----:B------:R-:W-:-:S05]  /*04c0*/  ISETP.NE.AND P0, PT, R11, RZ, PT ;  /* 0x000000ff0b00720c */ /* 0x000fca0003f05270 */
[----:B------:R-:W-:Y:S04]  /*04d0*/  BSSY.RECONVERGENT B0, `(.L_x_25) ;  /* 0x0000008000007945 */ /* 0x000fe80003800200 */
[----:B------:R-:W-:Y:S05]  /*04e0*/  @P1 BRA `(.L_x_26) ;  /* 0x0000000000181947 */ /* 0x000fea0003800000 */
[----:B-123--:R-:W-:Y:S04]  /*04f0*/  LDS R4, [R2] ;  /* 0x0000000002047984 */ /* 0x00efe80000000800 */
[----:B------:R-:W1:Y:S02]  /*0500*/  LDS R5, [R2+0x100] ;  /* 0x0001000002057984 */ /* 0x000e640000000800 */
[----:B-1----:R-:W-:-:S13]  /*0510*/  ISETP.GT.AND P1, PT, R4, R5, PT ;  /* 0x000000050400720c */ /* 0x002fda0003f24270 */
[----:B------:R-:W-:Y:S04]  /*0520*/  @P1 STS [R2], R5 ;  /* 0x0000000502001388 */ /* 0x000fe80000000800 */
[----:B------:R-:W1:Y:S04]  /*0530*/  @P1 LDS R4, [R3+0x100] ;  /* 0x0001000003041984 */ /* 0x000e680000000800 */
[----:B-1----:R4:W-:Y:S02]  /*0540*/  @P1 STS [R3], R4 ;  /* 0x0000000403001388 */ /* 0x0029e40000000800 */
.L_x_26:
[----:B------:R-:W-:Y:S05]  /*0550*/  BSYNC.RECONVERGENT B0 ;  /* 0x0000000000007941 */ /* 0x000fea0003800200 */
.L_x_25:
[----:B------:R-:W-:Y:S06]  /*0560*/  BAR.SYNC.DEFER_BLOCKING 0x0 ;  /* 0x0000000000007b1d */ /* 0x000fec0000010000 */
[----:B------:R-:W-:Y:S04]  /*0570*/  BSSY.RECONVERGENT B0, `(.L_x_27) ;  /* 0x0000008000007945 */ /* 0x000fe80003800200 */
[----:B------:R-:W-:Y:S05]  /*0580*/  @P2 BRA `(.L_x_28) ;  /* 0x0000000000182947 */ /* 0x000fea0003800000 */
[----:B-1234-:R-:W-:Y:S04]  /*0590*/  LDS R4, [R2] ;  /* 0x0000000002047984 */ /* 0x01efe80000000800 */
[----:B------:R-:W1:Y:S02]  /*05a0*/  LDS R5, [R2+0x80] ;  /* 0x0000800002057984 */ /* 0x000e640000000800 */
[----:B-1----:R-:W-:-:S13]  /*05b0*/  ISETP.GT.AND P1, PT, R4, R5, PT ;  /* 0x000000050400720c */ /* 0x002fda0003f24270 */
[----:B------:R-:W-:Y:S04]  /*05c0*/  @P1 STS [R2], R5 ;  /* 0x0000000502001388 */ /* 0x000fe80000000800 */
[----:B------:R-:W1:Y:S04]  /*05d0*/  @P1 LDS R4, [R3+0x80] ;  /* 0x0000800003041984 */ /* 0x000e680000000800 */
[----:B-1----:R1:W-:Y:S02]  /*05e0*/  @P1 STS [R3], R4 ;  /* 0x0000000403001388 */ /* 0x0023e40000000800 */
.L_x_28:
[----:B------:R-:W-:Y:S05]  /*05f0*/  BSYNC.RECONVERGENT B0 ;  /* 0x0000000000007941 */ /* 0x000fea0003800200 */
.L_x_27:
        /* <DEDUP_REMOVED lines=9> */
.L_x_30:
[----:B------:R-:W-:Y:S05]  /*0690*/  BSYNC.RECONVERGENT B0 ;  /* 0x0000000000007941 */ /* 0x000fea0003800200 */
.L_x_29:
        /* <DEDUP_REMOVED lines=9> */
.L_x_32:
[----:B------:R-:W-:Y:S05]  /*0730*/  BSYNC.RECONVERGENT B0 ;  /* 0x0000000000007941 */ /* 0x000fea0003800200 */
.L_x_31:
        /* <DEDUP_REMOVED lines=9> */
.L_x_34:
[----:B------:R-:W-:Y:S05]  /*07d0*/  BSYNC.RECONVERGENT B0 ;  /* 0x0000000000007941 */ /* 0x000fea0003800200 */
.L_x_33:
        /* <DEDUP_REMOVED lines=9> */
.L_x_36:
[----:B------:R-:W-:Y:S05]  /*0870*/  BSYNC.RECONVERGENT B0 ;  /* 0x0000000000007941 */ /* 0x000fea0003800200 */
.L_x_35:
[----:B------:R-:W-:Y:S06]  /*0880*/  BAR.SYNC.DEFER_BLOCKING 0x0 ;  /* 0x0000000000007b1d */ /* 0x000fec0000010000 */
[----:B------:R-:W-:Y:S04]  /*0890*/  BSSY.RECONVERGENT B0, `(.L_x_37) ;  /* 0x0000008000007945 */ /* 0x000fe80003800200 */
[----:B------:R-:W-:Y:S05]  /*08a0*/  @P0 BRA `(.L_x_38) ;  /* 0x0000000000180947 */ /* 0x000fea0003800000 */
[----:B-1234-:R-:W-:Y:S04]  /*08b0*/  LDS R4, [R2] ;  /* 0x0000000002047984 */ /* 0x01efe80000000800 */
[----:B------:R-:W1:Y:S02]  /*08c0*/  LDS R5, [UR4+0x4] ;  /* 0x00000404ff057984 */ /* 0x000e640008000800 */
[----:B-1----:R-:W-:-:S13]  /*08d0*/  ISETP.GT.AND P1, PT, R4, R5, PT ;  /* 0x000000050400720c */ /* 0x002fda0003f24270 */
[----:B------:R-:W-:Y:S04]  /*08e0*/  @P1 STS [R2], R5 ;  /* 0x0000000502001388 */ /* 0x000fe80000000800 */
[----:B------:R-:W1:Y:S04]  /*08f0*/  @P1 LDS R4, [UR4+0x1004] ;  /* 0x00100404ff041984 */ /* 0x000e680008000800 */
[----:B-1----:R1:W-:Y:S02]  /*0900*/  @P1 STS [R3], R4 ;  /* 0x0000000403001388 */ /* 0x0023e40000000800 */
.L_x_38:
[----:B------:R-:W-:Y:S05]  /*0910*/  BSYNC.RECONVERGENT B0 ;  /* 0x0000000000007941 */ /* 0x000fea0003800200 */
.L_x_37:
[----:B------:R-:W-:Y:S06]  /*0920*/  BAR.SYNC.DEFER_BLOCKING 0x0 ;  /* 0x0000000000007b1d */ /* 0x000fec0000010000 */
[----:B------:R-:W-:Y:S05]  /*0930*/  @P0 EXIT ;  /* 0x000000000000094d */ /* 0x000fea0003800000 */
[----:B0-----:R-:W0:Y:S01]  /*0940*/  LDC.U8 R2, c[0x0][0x3a0] ;  /* 0x0000e800ff027b82 */ /* 0x001e220000000000 */
[----:B------:R-:W5:Y:S01]  /*0950*/  LDS R7, [UR4] ;  /* 0x00000004ff077984 */ /* 0x000f620008000800 */
[----:B0-----:R-:W-:-:S04]  /*0960*/  PRMT R2, R2, 0x8880, RZ ;  /* 0x0000888002027816 */ /* 0x001fc800000000ff */
[----:B------:R-:W-:Y:S02]  /*0970*/  ISETP.NE.AND P0, PT, R2, RZ, PT ;  /* 0x000000ff0200720c */ /* 0x000fe40003f05270 */
[----:B-1234-:R-:W0:Y:S11]  /*0980*/  LDC.64 R2, c[0x0][0x390] ;  /* 0x0000e400ff027b82 */ /* 0x01ee360000000a00 */
[----:B------:R-:W1:Y:S01]  /*0990*/  @P0 LDS R9, [UR4+0x1000] ;  /* 0x00100004ff090984 */ /* 0x000e620008000800 */
[----:B------:R-:W2:Y:S01]  /*09a0*/  @P0 LDC.64 R4, c[0x0][0x398] ;  /* 0x0000e600ff040b82 */ /* 0x000ea20000000a00 */
[----:B0-----:R-:W-:-:S05]  /*09b0*/  IMAD.WIDE.U32 R2, R0, 0x4, R2 ;  /* 0x0000000400027825 */ /* 0x001fca00078e0002 */
[----:B-----5:R0:W-:Y:S01]  /*09c0*/  STG.E desc[UR8][R2.64], R7 ;  /* 0x0000000702007986 */ /* 0x0201e2000c101908 */
[----:B--2---:R-:W-:-:S05]  /*09d0*/  @P0 IMAD.WIDE.U32 R4, R0, 0x4, R4 ;  /* 0x0000000400040825 */ /* 0x004fca00078e0004 */
[----:B-1----:R0:W-:Y:S01]  /*09e0*/  @P0 STG.E desc[UR8][R4.64], R9 ;  /* 0x0000000904000986 */ /* 0x0021e2000c101908 */
[----:B------:R-:W-:Y:S05]  /*09f0*/  @P0 EXIT ;  /* 0x000000000000094d */ /* 0x000fea0003800000 */
[----:B0-----:R-:W0:Y:S01]  /*0a00*/  LDS R3, [UR4+0x1000] ;  /* 0x00100004ff037984 */ /* 0x001e220008000800 */
[----:B------:R-:W0:Y:S02]  /*0a10*/  LDC.64 R4, c[0x0][0x398] ;  /* 0x0000e600ff047b82 */ /* 0x000e240000000a00 */
[----:B0-----:R-:W-:-:S06]  /*0a20*/  IMAD.WIDE R2, R3, 0x4, R4 ;  /* 0x0000000403027825 */ /* 0x001fcc00078e0204 */
[----:B------:R-:W2:Y:S01]  /*0a30*/  LDG.E R3, desc[UR8][R2.64] ;  /* 0x0000000802037981 */ /* 0x000ea2000c1e1900 */
[----:B------:R-:W-:-:S05]  /*0a40*/  IMAD.WIDE.U32 R4, R0, 0x4, R4 ;  /* 0x0000000400047825 */ /* 0x000fca00078e0004 */
[----:B--2---:R-:W-:Y:S01]  /*0a50*/  STG.E desc[UR8][R4.64], R3 ;  /* 0x0000000304007986 */ /* 0x004fe2000c101908 */
[----:B------:R-:W-:Y:S05]  /*0a60*/  EXIT ;  /* 0x000000000000794d */ /* 0x000fea0003800000 */
.L_x_39:
        /* <DEDUP_REMOVED lines=9> */
.L_x_101:


//--------------------- .text._Z13c_path_lengthiPiS_S_i --------------------------
	.section	.text._Z13c_path_lengthiPiS_S_i,"ax",@progbits
	.align	128
        .global         _Z13c_path_lengthiPiS_S_i
        .type           _Z13c_path_lengthiPiS_S_i,@function
        .size           _Z13c_path_lengthiPiS_S_i,(.L_x_102 - _Z13c_path_lengthiPiS_S_i)
        .other          _Z13c_path_lengthiPiS_S_i,@"STO_CUDA_ENTRY STV_DEFAULT"
_Z13c_path_lengthiPiS_S_i:
.text._Z13c_path_lengthiPiS_S_i:
[----:B------:R-:W-:Y:S01]  /*0000*/  LDC R1, c[0x0][0x37c] ;  /* 0x0000df00ff017b82 */ /* 0x000fe20000000800 */
[----:B------:R-:W0:Y:S07]  /*0010*/  S2R R0, SR_TID.X ;  /* 0x0000000000007919 */ /* 0x000e2e0000002100 */
[----:B------:R-:W0:Y:S01]  /*0020*/  S2UR UR4, SR_CTAID.X ;  /* 0x00000000000479c3 */ /* 0x000e220000002500 */
[----:B------:R-:W1:Y:S07]  /*0030*/  LDCU UR5, c[0x0][0x380] ;  /* 0x00007000ff0577ac */ /* 0x000e6e0008000800 */
[----:B------:R-:W0:Y:S02]  /*0040*/  LDC R5, c[0x0][0x360] ;  /* 0x0000d800ff057b82 */ /* 0x000e240000000800 */
[----:B0-----:R-:W-:-:S05]  /*0050*/  IMAD R5, R5, UR4, R0 ;  /* 0x0000000405057c24 */ /* 0x001fca000f8e0200 */
[----:B-1----:R-:W-:-:S13]  /*0060*/  ISETP.GE.AND P0, PT, R5, UR5, PT ;  /* 0x0000000505007c0c */ /* 0x002fda000bf06270 */
[----:B------:R-:W-:Y:S05]  /*0070*/  @P0 EXIT ;  /* 0x000000000000094d */ /* 0x000fea0003800000 */
[----:B------:R-:W0:Y:S01]  /*0080*/  LDC.64 R2, c[0x0][0x398] ;  /* 0x0000e600ff027b82 */ /* 0x000e220000000a00 */
[----:B------:R-:W1:Y:S01]  /*0090*/  LDCU.64 UR6, c[0x0][0x358] ;  /* 0x00006b00ff0677ac */ /* 0x000e620008000a00 */
[----:B------:R-:W-:-:S06]  /*00a0*/  IMAD R9, R5, 0x6, RZ ;  /* 0x0000000605097824 */ /* 0x000fcc00078e02ff */
[----:B------:R-:W2:Y:S01]  /*00b0*/  LDC.64 R6, c[0x0][0x388] ;  /* 0x0000e200ff067b82 */ /* 0x000ea20000000a00 */
[----:B0-----:R-:W-:-:S05]  /*00c0*/  IMAD.WIDE R2, R5, 0x4, R2 ;  /* 0x0000000405027825 */ /* 0x001fca00078e0202 */
[----:B-1----:R0:W-:Y:S01]  /*00d0*/  STG.E desc[UR6][R2.64], RZ ;  /* 0x000000ff02007986 */ /* 0x0021e2000c101906 */
[----:B--2---:R-:W-:-:S05]  /*00e0*/  IMAD.WIDE R6, R9, 0x4, R6 ;  /* 0x0000000409067825 */ /* 0x004fca00078e0206 */
[----:B------:R-:W2:Y:S02]  /*00f0*/  LDG.E R9, desc[UR6][R6.64] ;  /* 0x0000000606097981 */ /* 0x000ea4000c1e1900 */
[----:B--2---:R-:W-:-:S13]  /*0100*/  ISETP.NE.AND P0, PT, R9, -0x1, PT ;  /* 0xffffffff0900780c */ /* 0x004fda0003f05270 */
[----:B------:R-:W-:-:S05]  /*0110*/  @!P0 MOV R5, 0x989680 ;  /* 0x0098968000058802 */ /* 0x000fca0000000f00 */
[----:B------:R0:W-:Y:S01]  /*0120*/  @!P0 STG.E desc[UR6][R2.64], R5 ;  /* 0x0000000502008986 */ /* 0x0001e2000c101906 */
[----:B------:R-:W-:Y:S05]  /*0130*/  @!P0 EXIT ;  /* 0x000000000000894d */ /* 0x000fea0003800000 */
[----:B------:R-:W1:Y:S08]  /*0140*/  LDC R0, c[0x0][0x3a0] ;  /* 0x0000e800ff007b82 */ /* 0x000e700000000800 */
[----:B0-----:R-:W0:Y:S01]  /*0150*/  LDC.64 R4, c[0x0][0x390] ;  /* 0x0000e400ff047b82 */ /* 0x001e220000000a00 */
[----:B-1----:R-:W-:-:S04]  /*0160*/  IMAD R9, R0, 0x12, R9 ;  /* 0x0000001200097824 */ /* 0x002fc800078e0209 */
[----:B0-----:R-:W-:-:S06]  /*0170*/  IMAD.WIDE R8, R9, 0x4, R4 ;  /* 0x0000000409087825 */ /* 0x001fcc00078e0204 */
[----:B------:R-:W2:Y:S04]  /*0180*/  LDG.E R9, desc[UR6][R8.64] ;  /* 0x0000000608097981 */ /* 0x000ea8000c1e1900 */
[----:B--2---:R0:W-:Y:S04]  /*0190*/  STG.E desc[UR6][R2.64], R9 ;  /* 0x0000000902007986 */ /* 0x0041e8000c101906 */
[----:B------:R-:W2:Y:S01]  /*01a0*/  LDG.E R10, desc[UR6][R6.64+0x4] ;  /* 0x00000406060a7981 */ /* 0x000ea2000c1e1900 */
[----:B------:R-:W-:Y:S01]  /*01b0*/  UMOV UR4, URZ ;  /* 0x000000ff00047c82 */ /* 0x000fe20008000000 */
[----:B------:R-:W-:Y:S01]  /*01c0*/  BSSY.RECONVERGENT B0, `(.L_x_40) ;  /* 0x0000032000007945 */ /* 0x000fe20003800200 */
[----:B------:R-:W-:Y:S01]  /*01d0*/  HFMA2 R15, -RZ, RZ, 0, 0 ;  /* 0x00000000ff0f7431 */ /* 0x000fe200000001ff */
[----:B--2---:R-:W-:-:S13]  /*01e0*/  ISETP.NE.AND P0, PT, R10, -0x1, PT ;  /* 0xffffffff0a00780c */ /* 0x004fda0003f05270 */
[----:B0-----:R-:W-:Y:S05]  /*01f0*/  @!P0 BRA `(.L_x_41) ;  /* 0x0000000000b88947 */ /* 0x001fea0003800000 */
[----:B------:R-:W2:Y:S02]  /*0200*/  LDG.E R11, desc[UR6][R6.64] ;  /* 0x00000006060b7981 */ /* 0x000ea4000c1e1900 */
[----:B--2---:R-:W-:-:S04]  /*0210*/  IMAD R11, R11, 0x12, R10 ;  /* 0x000000120b0b7824 */ /* 0x004fc800078e020a */
[----:B------:R-:W-:-:S06]  /*0220*/  IMAD.WIDE R10, R11, 0x4, R4 ;  /* 0x000000040b0a7825 */ /* 0x000fcc00078e0204 */
[----:B------:R-:W2:Y:S02]  /*0230*/  LDG.E R10, desc[UR6][R10.64] ;  /* 0x000000060a0a7981 */ /* 0x000ea4000c1e1900 */
[----:B--2---:R-:W-:-:S05]  /*0240*/  IADD3 R9, PT, PT, R9, R10, RZ ;  /* 0x0000000a09097210 */ /* 0x004fca0007ffe0ff */
[----:B------:R0:W-:Y:S04]  /*0250*/  STG.E desc[UR6][R2.64], R9 ;  /* 0x0000000902007986 */ /* 0x0001e8000c101906 */
[----:B------:R-:W2:Y:S01]  /*0260*/  LDG.E R8, desc[UR6][R6.64+0x8] ;  /* 0x0000080606087981 */ /* 0x000ea2000c1e1900 */
[----:B------:R-:W-:Y:S02]  /*0270*/  MOV R15, 0x4 ;  /* 0x00000004000f7802 */ /* 0x000fe40000000f00 */
        /* <DEDUP_REMOVED lines=9> */
[----:B------:R-:W-:Y:S01]  /*0310*/  IMAD.MOV.U32 R15, RZ, RZ, 0x8 ;  /* 0x00000008ff0f7424 */ /* 0x000fe200078e00ff */
        /* <DEDUP_REMOVED lines=9> */
[----:B------:R-:W-:Y:S01]  /*03b0*/  HFMA2 R15, -RZ, RZ, 0, 7.152557373046875e-07 ;  /* 0x0000000cff0f7431 */ /* 0x000fe200000001ff */
        /* <DEDUP_REMOVED lines=8> */
[----:B------:R-:W2:Y:S02]  /*0440*/  LDG.E R8, desc[UR6][R6.64+0x14] ;  /* 0x0000140606087981 */ /* 0x000ea4000c1e1900 */
[----:B--2---:R-:W-:-:S13]  /*0450*/  ISETP.NE.AND P0, PT, R8, -0x1, PT ;  /* 0xffffffff0800780c */ /* 0x004fda0003f05270 */
[----:B------:R-:W2:Y:S02]  /*0460*/  @P0 LDG.E R13, desc[UR6][R6.64+0x10] ;  /* 0x00001006060d0981 */ /* 0x000ea4000c1e1900 */
[----:B--2---:R-:W-:-:S04]  /*0470*/  @P0 IMAD R13, R13, 0x12, R8 ;  /* 0x000000120d0d0824 */ /* 0x004fc800078e0208 */
[----:B------:R-:W-:-:S06]  /*0480*/  @P0 IMAD.WIDE R12, R13, 0x4, R4 ;  /* 0x000000040d0c0825 */ /* 0x000fcc00078e0204 */
[----:B------:R-:W0:Y:S01]  /*0490*/  @P0 LDG.E R12, desc[UR6][R12.64] ;  /* 0x000000060c0c0981 */ /* 0x000e22000c1e1900 */
[----:B------:R-:W-:Y:S02]  /*04a0*/  MOV R15, 0x10 ;  /* 0x00000010000f7802 */ /* 0x000fe40000000f00 */
[----:B------:R-:W-:Y:S01]  /*04b0*/  @P0 MOV R15, 0x14 ;  /* 0x00000014000f0802 */ /* 0x000fe20000000f00 */
[----:B0-----:R-:W-:-:S05]  /*04c0*/  @P0 IMAD.IADD R9, R9, 0x1, R12 ;  /* 0x0000000109090824 */ /* 0x001fca00078e020c */
[----:B------:R0:W-:Y:S02]  /*04d0*/  @P0 STG.E desc[UR6][R2.64], R9 ;  /* 0x0000000902000986 */ /* 0x0001e4000c101906 */
.L_x_41:
[----:B------:R-:W-:Y:S05]  /*04e0*/  BSYNC.RECONVERGENT B0 ;  /* 0x0000000000007941 */ /* 0x000fea0003800200 */
.L_x_40:
[----:B------:R-:W-:-:S04]  /*04f0*/  IADD3 R6, P0, PT, R6, R15, RZ ;  /* 0x0000000f06067210 */ /* 0x000fc80007f1e0ff */
[----:B------:R-:W-:-:S06]  /*0500*/  IADD3.X R7, PT, PT, R7, UR4, RZ, P0, !PT ;  /* 0x0000000407077c10 */ /* 0x000fcc00087fe4ff */
[----:B------:R-:W2:Y:S02]  /*0510*/  LDG.E R7, desc[UR6][R6.64] ;  /* 0x0000000606077981 */ /* 0x000ea4000c1e1900 */
[----:B--2---:R-:W-:-:S04]  /*0520*/  IMAD R11, R7, 0x12, R0 ;  /* 0x00000012070b7824 */ /* 0x004fc800078e0200 */
[----:B------:R-:W-:-:S06]  /*0530*/  IMAD.WIDE R4, R11, 0x4, R4 ;  /* 0x000000040b047825 */ /* 0x000fcc00078e0204 */
[----:B------:R-:W0:Y:S02]  /*0540*/  LDG.E R4, desc[UR6][R4.64] ;  /* 0x0000000604047981 */ /* 0x000e24000c1e1900 */
[----:B0-----:R-:W-:-:S05]  /*0550*/  IADD3 R9, PT, PT, R4, R9, RZ ;  /* 0x0000000904097210 */ /* 0x001fca0007ffe0ff */
[----:B------:R-:W-:Y:S01]  /*0560*/  STG.E desc[UR6][R2.64], R9 ;  /* 0x0000000902007986 */ /* 0x000fe2000c101906 */
[----:B------:R-:W-:Y:S05]  /*0570*/  EXIT ;  /* 0x000000000000794d */ /* 0x000fea0003800000 */
.L_x_42:
        /* <DEDUP_REMOVED lines=16> */
.L_x_102:


//--------------------- .text._Z18c_path_permutationiPiS_iS_ --------------------------
	.section	.text._Z18c_path_permutationiPiS_iS_,"ax",@progbits
	.align	128
        .global         _Z18c_path_permutationiPiS_iS_
        .type           _Z18c_path_permutationiPiS_iS_,@function
        .size           _Z18c_path_permutationiPiS_iS_,(.L_x_103 - _Z18c_path_permutationiPiS_iS_)
        .other          _Z18c_path_permutationiPiS_iS_,@"STO_CUDA_ENTRY STV_DEFAULT"
_Z18c_path_permutationiPiS_iS_:
.text._Z18c_path_permutationiPiS_iS_:
[----:B------:R-:W-:Y:S01]  /*0000*/  LDC R1, c[0x0][0x37c] ;  /* 0x0000df00ff017b82 */ /* 0x000fe20000000800 */
[----:B------:R-:W0:Y:S07]  /*0010*/  S2R R3, SR_TID.X ;  /* 0x0000000000037919 */ /* 0x000e2e0000002100 */
[----:B------:R-:W0:Y:S01]  /*0020*/  S2UR UR4, SR_CTAID.X ;  /* 0x00000000000479c3 */ /* 0x000e220000002500 */
[----:B------:R-:W1:Y:S07]  /*0030*/  LDCU UR5, c[0x0][0x380] ;  /* 0x00007000ff0577ac */ /* 0x000e6e0008000800 */
[----:B------:R-:W0:Y:S08]  /*0040*/  LDC R0, c[0x0][0x360] ;  /* 0x0000d800ff007b82 */ /* 0x000e300000000800 */
[----:B------:R-:W2:Y:S01]  /*0050*/  LDC R7, c[0x0][0x398] ;  /* 0x0000e600ff077b82 */ /* 0x000ea20000000800 */
[----:B0-----:R-:W-:Y:S01]  /*0060*/  IMAD R0, R0, UR4, R3 ;  /* 0x0000000400007c24 */ /* 0x001fe2000f8e0203 */
[----:B--2---:R-:W-:-:S04]  /*0070*/  ISETP.GE.AND P0, PT, R7, 0x1, PT ;  /* 0x000000010700780c */ /* 0x004fc80003f06270 */
[----:B-1----:R-:W-:-:S13]  /*0080*/  ISETP.GE.OR P0, PT, R0, UR5, !P0 ;  /* 0x0000000500007c0c */ /* 0x002fda000c706670 */
[----:B------:R-:W-:Y:S05]  /*0090*/  @P0 EXIT ;  /* 0x000000000000094d */ /* 0x000fea0003800000 */
[----:B------:R-:W0:Y:S01]  /*00a0*/  LDCU.64 UR6, c[0x0][0x390] ;  /* 0x00007200ff0677ac */ /* 0x000e220008000a00 */
[----:B------:R-:W-:Y:S02]  /*00b0*/  IMAD R2, R7, 0x6, RZ ;  /* 0x0000000607027824 */ /* 0x000fe400078e02ff */
[----:B------:R-:W-:Y:S01]  /*00c0*/  IMAD.MOV.U32 R4, RZ, RZ, RZ ;  /* 0x000000ffff047224 */ /* 0x000fe200078e00ff */
[----:B------:R-:W-:Y:S01]  /*00d0*/  UMOV UR4, 0x10 ;  /* 0x0000001000047882 */ /* 0x000fe20000000000 */
[----:B------:R-:W-:Y:S01]  /*00e0*/  UMOV UR5, 0x0 ;  /* 0x0000000000057882 */ /* 0x000fe20000000000 */
[C---:B------:R-:W-:Y:S01]  /*00f0*/  ISETP.GE.AND P0, PT, R2.reuse, 0x8, PT ;  /* 0x000000080200780c */ /* 0x040fe20003f06270 */
[----:B------:R-:W1:Y:S01]  /*0100*/  LDCU.64 UR14, c[0x0][0x358] ;  /* 0x00006b00ff0e77ac */ /* 0x000e620008000a00 */
[----:B------:R-:W-:Y:S01]  /*0110*/  VIMNMX R5, PT, PT, R2, 0x1, !PT ;  /* 0x0000000102057848 */ /* 0x000fe20007fe0100 */
[----:B------:R-:W-:-:S03]  /*0120*/  IMAD R2, R0, 0x6, RZ ;  /* 0x0000000600027824 */ /* 0x000fc600078e02ff */
[----:B------:R-:W-:Y:S01]  /*0130*/  LOP3.LUT R12, R5, 0x7, RZ, 0xc0, !PT ;  /* 0x00000007050c7812 */ /* 0x000fe200078ec0ff */
[----:B------:R-:W-:-:S03]  /*0140*/  IMAD R3, R2, R7, RZ ;  /* 0x0000000702037224 */ /* 0x000fc600078e02ff */
[----:B------:R-:W-:Y:S01]  /*0150*/  ISETP.NE.AND P1, PT, R12, RZ, PT ;  /* 0x000000ff0c00720c */ /* 0x000fe20003f25270 */
[----:B0-----:R-:W-:Y:S02]  /*0160*/  UIMAD.WIDE.U32 UR4, UR6, 0x1, UR4 ;  /* 0x00000001060478a5 */ /* 0x001fe4000f8e0004 */
[----:B------:R-:W-:Y:S10]  /*0170*/  @!P0 BRA `(.L_x_43) ;  /* 0x0000000000548947 */ /* 0x000ff40003800000 */
[----:B------:R-:W-:Y:S01]  /*0180*/  UIADD3 UR6, UPT, UPT, UR5, UR7, URZ ;  /* 0x0000000705067290 */ /* 0x000fe2000fffe0ff */
[----:B------:R-:W-:Y:S01]  /*0190*/  LOP3.LUT R4, R5, 0x7ffffff8, RZ, 0xc0, !PT ;  /* 0x7ffffff805047812 */ /* 0x000fe200078ec0ff */
[----:B------:R-:W-:Y:S01]  /*01a0*/  IMAD.MOV.U32 R11, RZ, RZ, R3 ;  /* 0x000000ffff0b7224 */ /* 0x000fe200078e0003 */
[----:B------:R-:W-:Y:S01]  /*01b0*/  MOV R9, UR5 ;  /* 0x0000000500097c02 */ /* 0x000fe20008000f00 */
[----:B------:R-:W-:Y:S02]  /*01c0*/  IMAD.MOV.U32 R13, RZ, RZ, -0x1 ;  /* 0xffffffffff0d7424 */ /* 0x000fe400078e00ff */
[----:B------:R-:W-:Y:S02]  /*01d0*/  IMAD.U32 R8, RZ, RZ, UR4 ;  /* 0x00000004ff087e24 */ /* 0x000fe4000f8e00ff */
[----:B------:R-:W-:Y:S02]  /*01e0*/  IMAD.U32 R9, RZ, RZ, UR6 ;  /* 0x00000006ff097e24 */ /* 0x000fe4000f8e00ff */
[----:B------:R-:W-:-:S07]  /*01f0*/  IMAD.MOV R10, RZ, RZ, -R4 ;  /* 0x000000ffff0a7224 */ /* 0x000fce00078e0a04 */
.L_x_44:
[C---:B0-----:R-:W-:Y:S01]  /*0200*/  IMAD.WIDE R6, R11.reuse, 0x4, R8 ;  /* 0x000000040b067825 */ /* 0x041fe200078e0208 */
[----:B------:R-:W-:-:S03]  /*0210*/  IADD3 R11, PT, PT, R11, 0x8, RZ ;  /* 0x000000080b0b7810 */ /* 0x000fc60007ffe0ff */
[----:B------:R-:W-:Y:S01]  /*0220*/  VIADD R10, R10, 0x8 ;  /* 0x000000080a0a7836 */ /* 0x000fe20000000000 */
[----:B-1----:R0:W-:Y:S04]  /*0230*/  STG.E desc[UR14][R6.64+-0x10], R13 ;  /* 0xfffff00d06007986 */ /* 0x0021e8000c10190e */
[----:B------:R0:W-:Y:S01]  /*0240*/  STG.E desc[UR14][R6.64+-0xc], R13 ;  /* 0xfffff40d06007986 */ /* 0x0001e2000c10190e */
[----:B------:R-:W-:-:S03]  /*0250*/  ISETP.NE.AND P0, PT, R10, RZ, PT ;  /* 0x000000ff0a00720c */ /* 0x000fc60003f05270 */
[----:B------:R0:W-:Y:S04]  /*0260*/  STG.E desc[UR14][R6.64+-0x8], R13 ;  /* 0xfffff80d06007986 */ /* 0x0001e8000c10190e */
[----:B------:R0:W-:Y:S04]  /*0270*/  STG.E desc[UR14][R6.64+-0x4], R13 ;  /* 0xfffffc0d06007986 */ /* 0x0001e8000c10190e */
[----:B------:R0:W-:Y:S04]  /*0280*/  STG.E desc[UR14][R6.64], R13 ;  /* 0x0000000d06007986 */ /* 0x0001e8000c10190e */
[----:B------:R0:W-:Y:S04]  /*0290*/  STG.E desc[UR14][R6.64+0x4], R13 ;  /* 0x0000040d06007986 */ /* 0x0001e8000c10190e */
[----:B------:R0:W-:Y:S04]  /*02a0*/  STG.E desc[UR14][R6.64+0x8], R13 ;  /* 0x0000080d06007986 */ /* 0x0001e8000c10190e */
[----:B------:R0:W-:Y:S01]  /*02b0*/  STG.E desc[UR14][R6.64+0xc], R13 ;  /* 0x00000c0d06007986 */ /* 0x0001e2000c10190e */
[----:B------:R-:W-:Y:S05]  /*02c0*/  @P0 BRA `(.L_x_44) ;  /* 0xfffffffc00cc0947 */ /* 0x000fea000383ffff */
.L_x_43:
[----:B------:R-:W-:Y:S05]  /*02d0*/  @!P1 BRA `(.L_x_45) ;  /* 0x0000000000789947 */ /* 0x000fea0003800000 */
[----:B------:R-:W-:Y:S02]  /*02e0*/  ISETP.GE.U32.AND P0, PT, R12, 0x4, PT ;  /* 0x000000040c00780c */ /* 0x000fe40003f06070 */
[----:B------:R-:W-:-:S04]  /*02f0*/  LOP3.LUT R10, R5, 0x3, RZ, 0xc0, !PT ;  /* 0x00000003050a7812 */ /* 0x000fc800078ec0ff */
[----:B------:R-:W-:-:S07]  /*0300*/  ISETP.NE.AND P1, PT, R10, RZ, PT ;  /* 0x000000ff0a00720c */ /* 0x000fce0003f25270 */
[----:B------:R-:W-:Y:S06]  /*0310*/  @!P0 BRA `(.L_x_46) ;  /* 0x0000000000248947 */ /* 0x000fec0003800000 */
[----:B0-----:R-:W0:Y:S01]  /*0320*/  LDC.64 R6, c[0x0][0x390] ;  /* 0x0000e400ff067b82 */ /* 0x001e220000000a00 */
[----:B------:R-:W-:Y:S02]  /*0330*/  IMAD.IADD R9, R3, 0x1, R4 ;  /* 0x0000000103097824 */ /* 0x000fe400078e0204 */
[----:B------:R-:W-:Y:S02]  /*0340*/  IMAD.MOV.U32 R11, RZ, RZ, -0x1 ;  /* 0xffffffffff0b7424 */ /* 0x000fe400078e00ff */
[----:B------:R-:W-:Y:S02]  /*0350*/  VIADD R4, R4, 0x4 ;  /* 0x0000000404047836 */ /* 0x000fe40000000000 */
[----:B0-----:R-:W-:-:S05]  /*0360*/  IMAD.WIDE R6, R9, 0x4, R6 ;  /* 0x0000000409067825 */ /* 0x001fca00078e0206 */
[----:B-1----:R2:W-:Y:S04]  /*0370*/  STG.E desc[UR14][R6.64], R11 ;  /* 0x0000000b06007986 */ /* 0x0025e8000c10190e */
[----:B------:R2:W-:Y:S04]  /*0380*/  STG.E desc[UR14][R6.64+0x4], R11 ;  /* 0x0000040b06007986 */ /* 0x0005e8000c10190e */
[----:B------:R2:W-:Y:S04]  /*0390*/  STG.E desc[UR14][R6.64+0x8], R11 ;  /* 0x0000080b06007986 */ /* 0x0005e8000c10190e */
[----:B------:R2:W-:Y:S02]  /*03a0*/  STG.E desc[UR14][R6.64+0xc], R11 ;  /* 0x00000c0b06007986 */ /* 0x0005e4000c10190e */
.L_x_46:
[----:B------:R-:W-:Y:S05]  /*03b0*/  @!P1 BRA `(.L_x_45) ;  /* 0x0000000000409947 */ /* 0x000fea0003800000 */
[----:B------:R-:W-:Y:S02]  /*03c0*/  LOP3.LUT R5, R5, 0x1, RZ, 0xc0, !PT ;  /* 0x0000000105057812 */ /* 0x000fe400078ec0ff */
[----:B------:R-:W-:Y:S02]  /*03d0*/  ISETP.NE.AND P0, PT, R10, 0x1, PT ;  /* 0x000000010a00780c */ /* 0x000fe40003f05270 */
[----:B------:R-:W-:-:S13]  /*03e0*/  ISETP.NE.U32.AND P1, PT, R5, 0x1, PT ;  /* 0x000000010500780c */ /* 0x000fda0003f25070 */
[----:B------:R-:W3:Y:S01]  /*03f0*/  @!P1 LDC.64 R8, c[0x0][0x390] ;  /* 0x0000e400ff089b82 */ /* 0x000ee20000000a00 */
[----:B------:R-:W-:Y:S05]  /*0400*/  @!P0 BRA `(.L_x_47) ;  /* 0x00000000001c8947 */ /* 0x000fea0003800000 */
[----:B0-2---:R-:W0:Y:S01]  /*0410*/  LDC.64 R6, c[0x0][0x390] ;  /* 0x0000e400ff067b82 */ /* 0x005e220000000a00 */
[----:B------:R-:W-:Y:S01]  /*0420*/  IADD3 R5, PT, PT, R3, R4, RZ ;  /* 0x0000000403057210 */ /* 0x000fe20007ffe0ff */
[----:B------:R-:W-:Y:S02]  /*0430*/  IMAD.MOV.U32 R11, RZ, RZ, -0x1 ;  /* 0xffffffffff0b7424 */ /* 0x000fe400078e00ff */
[----:B------:R-:W-:Y:S02]  /*0440*/  VIADD R4, R4, 0x2 ;  /* 0x0000000204047836 */ /* 0x000fe40000000000 */
[----:B0-----:R-:W-:-:S05]  /*0450*/  IMAD.WIDE R6, R5, 0x4, R6 ;  /* 0x0000000405067825 */ /* 0x001fca00078e0206 */
[----:B-1----:R4:W-:Y:S04]  /*0460*/  STG.E desc[UR14][R6.64], R11 ;  /* 0x0000000b06007986 */ /* 0x0029e8000c10190e */
[----:B------:R4:W-:Y:S02]  /*0470*/  STG.E desc[UR14][R6.64+0x4], R11 ;  /* 0x0000040b06007986 */ /* 0x0009e4000c10190e */
.L_x_47:
[----:B------:R-:W-:Y:S01]  /*0480*/  @!P1 IMAD.IADD R5, R3, 0x1, R4 ;  /* 0x0000000103059824 */ /* 0x000fe200078e0204 */
[----:B0-2-4-:R-:W-:-:S03]  /*0490*/  @!P1 MOV R7, 0xffffffff ;  /* 0xffffffff00079802 */ /* 0x015fc60000000f00 */
[----:B---3--:R-:W-:-:S05]  /*04a0*/  @!P1 IMAD.WIDE R4, R5, 0x4, R8 ;  /* 0x0000000405049825 */ /* 0x008fca00078e0208 */
[----:B-1----:R3:W-:Y:S02]  /*04b0*/  @!P1 STG.E desc[UR14][R4.64], R7 ;  /* 0x0000000704009986 */ /* 0x0027e4000c10190e */
.L_x_45:
[----:B------:R-:W4:Y:S01]  /*04c0*/  LDCU UR10, c[0x0][0x398] ;  /* 0x00007300ff0a77ac */ /* 0x000f220008000800 */
[----:B------:R-:W-:Y:S01]  /*04d0*/  IMAD.MOV.U32 R8, RZ, RZ, RZ ;  /* 0x000000ffff087224 */ /* 0x000fe200078e00ff */
[----:B----4-:R-:W-:Y:S02]  /*04e0*/  UISETP.NE.AND UP0, UPT, UR10, 0x1, UPT ;  /* 0x000000010a00788c */ /* 0x010fe4000bf05270 */
[----:B------:R-:W-:-:S07]  /*04f0*/  ULOP3.LUT UR11, UR10, 0x1, URZ, 0xc0, !UPT ;  /* 0x000000010a0b7892 */ /* 0x000fce000f8ec0ff */
[----:B------:R-:W-:Y:S05]  /*0500*/  BRA.U !UP0, `(.L_x_48) ;  /* 0x00000005084c7547 */ /* 0x000fea000b800000 */
[----:B------:R-:W4:Y:S01]  /*0510*/  LDCU.64 UR8, c[0x0][0x3a0] ;  /* 0x00007400ff0877ac */ /* 0x000f220008000a00 */
[----:B------:R-:W-:Y:S02]  /*0520*/  IMAD.MOV.U32 R8, RZ, RZ, RZ ;  /* 0x000000ffff087224 */ /* 0x000fe400078e00ff */
[----:B------:R-:W-:Y:S01]  /*0530*/  IMAD.MOV.U32 R9, RZ, RZ, R3 ;  /* 0x000000ffff097224 */ /* 0x000fe200078e0003 */
[----:B------:R-:W5:Y:S01]  /*0540*/  LDCU.64 UR12, c[0x0][0x390] ;  /* 0x00007200ff0c77ac */ /* 0x000f620008000a00 */
[----:B------:R-:W-:-:S04]  /*0550*/  ULOP3.LUT UR4, UR10, 0x7ffffffe, URZ, 0xc0, !UPT ;  /* 0x7ffffffe0a047892 */ /* 0x000fc8000f8ec0ff */
[----:B------:R-:W-:Y:S02]  /*0560*/  UIADD3 UR4, UPT, UPT, -UR4, URZ, URZ ;  /* 0x000000ff04047290 */ /* 0x000fe4000fffe1ff */
[----:B----4-:R-:W-:-:S04]  /*0570*/  UIADD3 UR5, UP2, UPT, UR8, 0x18, URZ ;  /* 0x0000001808057890 */ /* 0x010fc8000ff5e0ff */
[----:B------:R-:W-:Y:S02]  /*0580*/  UIADD3.X UR6, UPT, UPT, URZ, UR9, URZ, UP2, !UPT ;  /* 0x00000009ff067290 */ /* 0x000fe400097fe4ff */
[----:B-----5:R-:W-:Y:S01]  /*0590*/  UIADD3 UR7, UP1, UPT, UR12, 0x18, URZ ;  /* 0x000000180c077890 */ /* 0x020fe2000ff3e0ff */
[----:B---3--:R-:W-:-:S03]  /*05a0*/  MOV R4, UR5 ;  /* 0x0000000500047c02 */ /* 0x008fc60008000f00 */
[----:B------:R-:W-:Y:S01]  /*05b0*/  IMAD.U32 R5, RZ, RZ, UR6 ;  /* 0x00000006ff057e24 */ /* 0x000fe2000f8e00ff */
[----:B------:R-:W-:-:S12]  /*05c0*/  UIADD3.X UR8, UPT, UPT, URZ, UR13, URZ, UP1, !UPT ;  /* 0x0000000dff087290 */ /* 0x000fd80008ffe4ff */
.L_x_49:
[----:B-12-4-:R-:W2:Y:S01]  /*05d0*/  LDG.E R11, desc[UR14][R4.64+-0x18] ;  /* 0xffffe80e040b7981 */ /* 0x016ea2000c1e1900 */
[----:B0-----:R-:W0:Y:S01]  /*05e0*/  LDC.64 R6, c[0x0][0x388] ;  /* 0x0000e200ff067b82 */ /* 0x001e220000000a00 */
[----:B--2---:R-:W-:-:S04]  /*05f0*/  IMAD.IADD R11, R2, 0x1, R11 ;  /* 0x00000001020b7824 */ /* 0x004fc800078e020b */
[----:B0-----:R-:W-:-:S05]  /*0600*/  IMAD.WIDE R12, R11, 0x4, R6 ;  /* 0x000000040b0c7825 */ /* 0x001fca00078e0206 */
[----:B------:R-:W2:Y:S01]  /*0610*/  LDG.E R17, desc[UR14][R12.64] ;  /* 0x0000000e0c117981 */ /* 0x000ea2000c1e1900 */
[----:B------:R-:W-:Y:S01]  /*0620*/  MOV R11, UR8 ;  /* 0x00000008000b7c02 */ /* 0x000fe20008000f00 */
[----:B------:R-:W-:-:S04]  /*0630*/  IMAD.U32 R10, RZ, RZ, UR7 ;  /* 0x00000007ff0a7e24 */ /* 0x000fc8000f8e00ff */
[----:B------:R-:W-:-:S05]  /*0640*/  IMAD.WIDE R10, R9, 0x4, R10 ;  /* 0x00000004090a7825 */ /* 0x000fca00078e020a */
[----:B--2---:R0:W-:Y:S04]  /*0650*/  STG.E desc[UR14][R10.64+-0x18], R17 ;  /* 0xffffe8110a007986 */ /* 0x0041e8000c10190e */
[----:B------:R-:W2:Y:S02]  /*0660*/  LDG.E R15, desc[UR14][R4.64+-0x14] ;  /* 0xffffec0e040f7981 */ /* 0x000ea4000c1e1900 */
[----:B--2---:R-:W-:-:S04]  /*0670*/  IMAD.IADD R15, R2, 0x1, R15 ;  /* 0x00000001020f7824 */ /* 0x004fc800078e020f */
[----:B------:R-:W-:-:S06]  /*0680*/  IMAD.WIDE R14, R15, 0x4, R6 ;  /* 0x000000040f0e7825 */ /* 0x000fcc00078e0206 */
[----:B------:R-:W2:Y:S04]  /*0690*/  LDG.E R15, desc[UR14][R14.64] ;  /* 0x0000000e0e0f7981 */ /* 0x000ea8000c1e1900 */
[----:B--2---:R1:W-:Y:S04]  /*06a0*/  STG.E desc[UR14][R10.64+-0x14], R15 ;  /* 0xffffec0f0a007986 */ /* 0x0043e8000c10190e */
[----:B------:R-:W2:Y:S02]  /*06b0*/  LDG.E R19, desc[UR14][R4.64+-0x10] ;  /* 0xfffff00e04137981 */ /* 0x000ea4000c1e1900 */
[----:B--2---:R-:W-:-:S04]  /*06c0*/  IMAD.IADD R13, R2, 0x1, R19 ;  /* 0x00000001020d7824 */ /* 0x004fc800078e0213 */
[----:B------:R-:W-:-:S06]  /*06d0*/  IMAD.WIDE R12, R13, 0x4, R6 ;  /* 0x000000040d0c7825 */ /* 0x000fcc00078e0206 */
[----:B------:R-:W2:Y:S04]  /*06e0*/  LDG.E R13, desc[UR14][R12.64] ;  /* 0x0000000e0c0d7981 */ /* 0x000ea8000c1e1900 */
[----:B--2---:R2:W-:Y:S04]  /*06f0*/  STG.E desc[UR14][R10.64+-0x10], R13 ;  /* 0xfffff00d0a007986 */ /* 0x0045e8000c10190e */
[----:B0-----:R-:W3:Y:S02]  /*0700*/  LDG.E R17, desc[UR14][R4.64+-0xc] ;  /* 0xfffff40e04117981 */ /* 0x001ee4000c1e1900 */
[----:B---3--:R-:W-:-:S04]  /*0710*/  IMAD.IADD R17, R2, 0x1, R17 ;  /* 0x0000000102117824 */ /* 0x008fc800078e0211 */
[----:B------:R-:W-:-:S06]  /*0720*/  IMAD.WIDE R16, R17, 0x4, R6 ;  /* 0x0000000411107825 */ /* 0x000fcc00078e0206 */
[----:B------:R-:W3:Y:S04]  /*0730*/  LDG.E R17, desc[UR14][R16.64] ;  /* 0x0000000e10117981 */ /* 0x000ee8000c1e1900 */
[----:B---3--:R0:W-:Y:S04]  /*0740*/  STG.E desc[UR14][R10.64+-0xc], R17 ;  /* 0xfffff4110a007986 */ /* 0x0081e8000c10190e */
[----:B-1----:R-:W3:Y:S02]  /*0750*/  LDG.E R15, desc[UR14][R4.64+-0x8] ;  /* 0xfffff80e040f7981 */ /* 0x002ee4000c1e1900 */
[----:B---3--:R-:W-:-:S05]  /*0760*/  IADD3 R15, PT, PT, R2, R15, RZ ;  /* 0x0000000f020f7210 */ /* 0x008fca0007ffe0ff */
[----:B------:R-:W-:-:S06]  /*0770*/  IMAD.WIDE R14, R15, 0x4, R6 ;  /* 0x000000040f0e7825 */ /* 0x000fcc00078e0206 */
[----:B------:R-:W3:Y:S04]  /*0780*/  LDG.E R15, desc[UR14][R14.64] ;  /* 0x0000000e0e0f7981 */ /* 0x000ee8000c1e1900 */
[----:B---3--:R1:W-:Y:S04]  /*0790*/  STG.E desc[UR14][R10.64+-0x8], R15 ;  /* 0xfffff80f0a007986 */ /* 0x0083e8000c10190e */
[----:B--2---:R-:W2:Y:S02]  /*07a0*/  LDG.E R13, desc[UR14][R4.64+-0x4] ;  /* 0xfffffc0e040d7981 */ /* 0x004ea4000c1e1900 */
        /* <DEDUP_REMOVED lines=10> */
[----:B---3--:R-:W-:-:S04]  /*0850*/  IMAD.IADD R15, R2, 0x1, R15 ;  /* 0x00000001020f7824 */ /* 0x008fc800078e020f */
[----:B------:R-:W-:-:S06]  /*0860*/  IMAD.WIDE R14, R15, 0x4, R6 ;  /* 0x000000040f0e7825 */ /* 0x000fcc00078e0206 */
[----:B------:R-:W3:Y:S04]  /*0870*/  LDG.E R15, desc[UR14][R14.64] ;  /* 0x0000000e0e0f7981 */ /* 0x000ee8000c1e1900 */
[----:B---3--:R1:W-:Y:S04]  /*0880*/  STG.E desc[UR14][R10.64+0x4], R15 ;  /* 0x0000040f0a007986 */ /* 0x0083e8000c10190e */
[----:B--2---:R-:W2:Y:S02]  /*0890*/  LDG.E R13, desc[UR14][R4.64+0x8] ;  /* 0x0000080e040d7981 */ /* 0x004ea4000c1e1900 */
[----:B--2---:R-:W-:-:S05]  /*08a0*/  IADD3 R13, PT, PT, R2, R13, RZ ;  /* 0x0000000d020d7210 */ /* 0x004fca0007ffe0ff */
        /* <DEDUP_REMOVED lines=14> */
[----:B--2---:R-:W-:-:S04]  /*0990*/  IMAD.IADD R13, R2, 0x1, R13 ;  /* 0x00000001020d7824 */ /* 0x004fc800078e020d */
[----:B------:R-:W-:-:S06]  /*09a0*/  IMAD.WIDE R6, R13, 0x4, R6 ;  /* 0x000000040d067825 */ /* 0x000fcc00078e0206 */
[----:B------:R-:W2:Y:S01]  /*09b0*/  LDG.E R7, desc[UR14][R6.64] ;  /* 0x0000000e06077981 */ /* 0x000ea2000c1e1900 */
[----:B------:R-:W-:Y:S01]  /*09c0*/  UIADD3 UR4, UPT, UPT, UR4, 0x2, URZ ;  /* 0x0000000204047890 */ /* 0x000fe2000fffe0ff */
[----:B------:R-:W-:Y:S01]  /*09d0*/  IADD3 R4, P0, PT, R4, 0x30, RZ ;  /* 0x0000003004047810 */ /* 0x000fe20007f1e0ff */
[----:B------:R-:W-:Y:S02]  /*09e0*/  VIADD R8, R8, 0xc ;  /* 0x0000000c08087836 */ /* 0x000fe40000000000 */
[----:B------:R-:W-:Y:S01]  /*09f0*/  UISETP.NE.AND UP1, UPT, UR4, URZ, UPT ;  /* 0x000000ff0400728c */ /* 0x000fe2000bf25270 */
[----:B------:R-:W-:Y:S01]  /*0a00*/  IADD3.X R5, PT, PT, RZ, R5, RZ, P0, !PT ;  /* 0x00000005ff057210 */ /* 0x000fe200007fe4ff */
[----:B------:R-:W-:Y:S01]  /*0a10*/  VIADD R9, R9, 0xc ;  /* 0x0000000c09097836 */ /* 0x000fe20000000000 */
[----:B--2---:R4:W-:Y:S06]  /*0a20*/  STG.E desc[UR14][R10.64+0x14], R7 ;  /* 0x000014070a007986 */ /* 0x0049ec000c10190e */
[----:B------:R-:W-:Y:S05]  /*0a30*/  BRA.U UP1, `(.L_x_49) ;  /* 0xfffffff901e47547 */ /* 0x000fea000b83ffff */
.L_x_48:
[----:B------:R-:W-:-:S09]  /*0a40*/  UISETP.NE.AND UP1, UPT, UR11, URZ, UPT ;  /* 0x000000ff0b00728c */ /* 0x000fd2000bf25270 */
[----:B------:R-:W-:Y:S05]  /*0a50*/  BRA.U !UP1, `(.L_x_50) ;  /* 0x0000000109907547 */ /* 0x000fea000b800000 */
[----:B---3--:R-:W3:Y:S08]  /*0a60*/  LDC.64 R4, c[0x0][0x3a0] ;  /* 0x0000e800ff047b82 */ /* 0x008ef00000000a00 */
[----:B0-2-4-:R-:W0:Y:S08]  /*0a70*/  LDC.64 R6, c[0x0][0x388] ;  /* 0x0000e200ff067b82 */ /* 0x015e300000000a00 */
[----:B------:R-:W2:Y:S01]  /*0a80*/  LDC.64 R12, c[0x0][0x390] ;  /* 0x0000e400ff0c7b82 */ /* 0x000ea20000000a00 */
[----:B---3--:R-:W-:-:S05]  /*0a90*/  IMAD.WIDE.U32 R4, R8, 0x4, R4 ;  /* 0x0000000408047825 */ /* 0x008fca00078e0004 */
[----:B-1----:R-:W3:Y:S02]  /*0aa0*/  LDG.E R9, desc[UR14][R4.64] ;  /* 0x0000000e04097981 */ /* 0x002ee4000c1e1900 */
[----:B---3--:R-:W-:-:S04]  /*0ab0*/  IMAD.IADD R9, R2, 0x1, R9 ;  /* 0x0000000102097824 */ /* 0x008fc800078e0209 */
[----:B0-----:R-:W-:-:S05]  /*0ac0*/  IMAD.WIDE R10, R9, 0x4, R6 ;  /* 0x00000004090a7825 */ /* 0x001fca00078e0206 */
[----:B------:R-:W3:Y:S01]  /*0ad0*/  LDG.E R15, desc[UR14][R10.64] ;  /* 0x0000000e0a0f7981 */ /* 0x000ee2000c1e1900 */
[----:B------:R-:W-:-:S05]  /*0ae0*/  IADD3 R9, PT, PT, R3, R8, RZ ;  /* 0x0000000803097210 */ /* 0x000fca0007ffe0ff */
[----:B--2---:R-:W-:-:S05]  /*0af0*/  IMAD.WIDE R8, R9, 0x4, R12 ;  /* 0x0000000409087825 */ /* 0x004fca00078e020c */
[----:B---3--:R0:W-:Y:S04]  /*0b00*/  STG.E desc[UR14][R8.64], R15 ;  /* 0x0000000f08007986 */ /* 0x0081e8000c10190e */
        /* <DEDUP_REMOVED lines=10> */
[----:B------:R-:W3:Y:S02]  /*0bb0*/  LDG.E R3, desc[UR14][R4.64+0xc] ;  /* 0x00000c0e04037981 */ /* 0x000ee4000c1e1900 */
[----:B---3--:R-:W-:-:S04]  /*0bc0*/  IMAD.IADD R3, R2, 0x1, R3 ;  /* 0x0000000102037824 */ /* 0x008fc800078e0203 */
[----:B0-----:R-:W-:-:S06]  /*0bd0*/  IMAD.WIDE R14, R3, 0x4, R6 ;  /* 0x00000004030e7825 */ /* 0x001fcc00078e0206 */
[----:B------:R-:W3:Y:S04]  /*0be0*/  LDG.E R15, desc[UR14][R14.64] ;  /* 0x0000000e0e0f7981 */ /* 0x000ee8000c1e1900 */
[----:B---3--:R2:W-:Y:S04]  /*0bf0*/  STG.E desc[UR14][R8.64+0xc], R15 ;  /* 0x00000c0f08007986 */ /* 0x0085e8000c10190e */
[----:B------:R-:W3:Y:S02]  /*0c00*/  LDG.E R3, desc[UR14][R4.64+0x10] ;  /* 0x0000100e04037981 */ /* 0x000ee4000c1e1900 */
[----:B---3--:R-:W-:-:S05]  /*0c10*/  IADD3 R3, PT, PT, R2, R3, RZ ;  /* 0x0000000302037210 */ /* 0x008fca0007ffe0ff */
[----:B-1----:R-:W-:-:S06]  /*0c20*/  IMAD.WIDE R12, R3, 0x4, R6 ;  /* 0x00000004030c7825 */ /* 0x002fcc00078e0206 */
[----:B------:R-:W3:Y:S04]  /*0c30*/  LDG.E R13, desc[UR14][R12.64] ;  /* 0x0000000e0c0d7981 */ /* 0x000ee8000c1e1900 */
[----:B---3--:R2:W-:Y:S04]  /*0c40*/  STG.E desc[UR14][R8.64+0x10], R13 ;  /* 0x0000100d08007986 */ /* 0x0085e8000c10190e */
[----:B------:R-:W3:Y:S02]  /*0c50*/  LDG.E R3, desc[UR14][R4.64+0x14] ;  /* 0x0000140e04037981 */ /* 0x000ee4000c1e1900 */
[----:B---3--:R-:W-:-:S04]  /*0c60*/  IMAD.IADD R3, R2, 0x1, R3 ;  /* 0x0000000102037824 */ /* 0x008fc800078e0203 */
[----:B------:R-:W-:-:S06]  /*0c70*/  IMAD.WIDE R6, R3, 0x4, R6 ;  /* 0x0000000403067825 */ /* 0x000fcc00078e0206 */
[----:B------:R-:W3:Y:S04]  /*0c80*/  LDG.E R7, desc[UR14][R6.64] ;  /* 0x0000000e06077981 */ /* 0x000ee8000c1e1900 */
[----:B---3--:R2:W-:Y:S02]  /*0c90*/  STG.E desc[UR14][R8.64+0x14], R7 ;  /* 0x0000140708007986 */ /* 0x0085e4000c10190e */
.L_x_50:
[----:B------:R-:W-:Y:S01]  /*0ca0*/  IMAD R0, R0, UR10, RZ ;  /* 0x0000000a00007c24 */ /* 0x000fe2000f8e02ff */
[----:B------:R-:W-:Y:S01]  /*0cb0*/  UMOV UR4, URZ ;  /* 0x000000ff00047c82 */ /* 0x000fe20008000000 */
[----:B------:R-:W-:Y:S05]  /*0cc0*/  BRA.U !UP0, `(.L_x_51) ;  /* 0x00000005080c7547 */ /* 0x000fea000b800000 */
[----:B------:R-:W1:Y:S01]  /*0cd0*/  LDC.64 R2, c[0x0][0x390] ;  /* 0x0000e400ff027b82 */ /* 0x000e620000000a00 */
[----:B------:R-:W-:Y:S01]  /*0ce0*/  ULOP3.LUT UR4, UR10, 0x7ffffffe, URZ, 0xc0, !UPT ;  /* 0x7ffffffe0a047892 */ /* 0x000fe2000f8ec0ff */
[----:B0-234-:R-:W-:-:S03]  /*0cf0*/  IMAD R7, R0, 0x6, RZ ;  /* 0x0000000600077824 */ /* 0x01dfc600078e02ff */
[----:B------:R-:W-:-:S12]  /*0d00*/  UIADD3 UR5, UPT, UPT, -UR4, URZ, URZ ;  /* 0x000000ff04057290 */ /* 0x000fd8000fffe1ff */
.L_x_52:
[----:B01----:R-:W-:-:S05]  /*0d10*/  IMAD.WIDE R4, R7, 0x4, R2 ;  /* 0x0000000407047825 */ /* 0x003fca00078e0202 */
[----:B------:R-:W2:Y:S04]  /*0d20*/  LDG.E R6, desc[UR14][R4.64+0x14] ;  /* 0x0000140e04067981 */ /* 0x000ea8000c1e1900 */
[----:B------:R-:W3:Y:S04]  /*0d30*/  LDG.E R9, desc[UR14][R4.64+0x10] ;  /* 0x0000100e04097981 */ /* 0x000ee8000c1e1900 */
[----:B------:R-:W4:Y:S04]  /*0d40*/  LDG.E R8, desc[UR14][R4.64+0xc] ;  /* 0x00000c0e04087981 */ /* 0x000f28000c1e1900 */
[----:B------:R-:W5:Y:S04]  /*0d50*/  LDG.E R11, desc[UR14][R4.64+0x8] ;  /* 0x0000080e040b7981 */ /* 0x000f68000c1e1900 */
[----:B------:R-:W5:Y:S04]  /*0d60*/  LDG.E R12, desc[UR14][R4.64+0x4] ;  /* 0x0000040e040c7981 */ /* 0x000f68000c1e1900 */
[----:B------:R-:W5:Y:S04]  /*0d70*/  LDG.E R14, desc[UR14][R4.64+0x2c] ;  /* 0x00002c0e040e7981 */ /* 0x000f68000c1e1900 */
[----:B------:R-:W5:Y:S04]  /*0d80*/  LDG.E R15, desc[UR14][R4.64+0x28] ;  /* 0x0000280e040f7981 */ /* 0x000f68000c1e1900 */
[----:B------:R-:W5:Y:S04]  /*0d90*/  LDG.E R16, desc[UR14][R4.64+0x24] ;  /* 0x0000240e04107981 */ /* 0x000f68000c1e1900 */
[----:B------:R-:W5:Y:S04]  /*0da0*/  LDG.E R18, desc[UR14][R4.64+0x20] ;  /* 0x0000200e04127981 */ /* 0x000f68000c1e1900 */
[----:B------:R-:W5:Y:S04]  /*0db0*/  LDG.E R19, desc[UR14][R4.64+0x1c] ;  /* 0x00001c0e04137981 */ /* 0x000f68000c1e1900 */
[----:B------:R-:W5:Y:S04]  /*0dc0*/  LDG.E R13, desc[UR14][R4.64] ;  /* 0x0000000e040d7981 */ /* 0x000f68000c1e1900 */
[----:B------:R-:W5:Y:S01]  /*0dd0*/  LDG.E R20, desc[UR14][R4.64+0x18] ;  /* 0x0000180e04147981 */ /* 0x000f62000c1e1900 */
[----:B------:R-:W-:Y:S01]  /*0de0*/  UIADD3 UR5, UPT, UPT, UR5, 0x2, URZ ;  /* 0x0000000205057890 */ /* 0x000fe2000fffe0ff */
[----:B------:R-:W-:-:S03]  /*0df0*/  IADD3 R7, PT, PT, R7, 0xc, RZ ;  /* 0x0000000c07077810 */ /* 0x000fc60007ffe0ff */
[----:B------:R-:W-:Y:S01]  /*0e00*/  UISETP.NE.AND UP0, UPT, UR5, URZ, UPT ;  /* 0x000000ff0500728c */ /* 0x000fe2000bf05270 */
[----:B--2---:R-:W-:-:S04]  /*0e10*/  ISETP.NE.AND P1, PT, R6, -0x1, PT ;  /* 0xffffffff0600780c */ /* 0x004fc80003f25270 */
[C---:B---3--:R-:W-:Y:S02]  /*0e20*/  ISETP.NE.OR P1, PT, R9.reuse, -0x1, !P1 ;  /* 0xffffffff0900780c */ /* 0x048fe40004f25670 */
[----:B----4-:R-:W-:Y:S02]  /*0e30*/  LOP3.LUT R10, R8, R9, R6, 0x80, !PT ;  /* 0x00000009080a7212 */ /* 0x010fe400078e8006 */
[----:B------:R-:W-:Y:S02]  /*0e40*/  LOP3.LUT R6, R9, R6, RZ, 0xc0, !PT ;  /* 0x0000000609067212 */ /* 0x000fe400078ec0ff */
[----:B------:R-:W-:Y:S02]  /*0e50*/  ISETP.NE.AND P2, PT, R10, -0x1, PT ;  /* 0xffffffff0a00780c */ /* 0x000fe40003f45270 */
[----:B-----5:R-:W-:Y:S02]  /*0e60*/  LOP3.LUT R9, R11, R10, RZ, 0xc0, !PT ;  /* 0x0000000a0b097212 */ /* 0x020fe400078ec0ff */
[----:B------:R-:W-:-:S02]  /*0e70*/  LOP3.LUT R10, R12, R11, R10, 0x80, !PT ;  /* 0x0000000b0c0a7212 */ /* 0x000fc400078e800a */
[----:B------:R-:W-:Y:S02]  /*0e80*/  ISETP.NE.AND P0, PT, R9, -0x1, PT ;  /* 0xffffffff0900780c */ /* 0x000fe40003f05270 */
[----:B------:R-:W-:Y:S02]  /*0e90*/  ISETP.NE.AND P3, PT, R10, -0x1, PT ;  /* 0xffffffff0a00780c */ /* 0x000fe40003f65270 */
[----:B------:R-:W-:Y:S02]  /*0ea0*/  ISETP.NE.OR P2, PT, R11, -0x1, !P2 ;  /* 0xffffffff0b00780c */ /* 0x000fe40005745670 */
[----:B------:R-:W-:Y:S02]  /*0eb0*/  ISETP.NE.OR P0, PT, R12, -0x1, !P0 ;  /* 0xffffffff0c00780c */ /* 0x000fe40004705670 */
[----:B------:R-:W-:-:S04]  /*0ec0*/  LOP3.LUT R17, R16, R15, R14, 0x80, !PT ;  /* 0x0000000f10117212 */ /* 0x000fc800078e800e */
[----:B------:R-:W-:Y:S02]  /*0ed0*/  LOP3.LUT R9, R18, R17, RZ, 0xc0, !PT ;  /* 0x0000001112097212 */ /* 0x000fe400078ec0ff */
[----:B------:R-:W-:Y:S02]  /*0ee0*/  ISETP.NE.AND P4, PT, R17, -0x1, PT ;  /* 0xffffffff1100780c */ /* 0x000fe40003f85270 */
[----:B------:R-:W-:Y:S02]  /*0ef0*/  LOP3.LUT R10, R19, R18, R17, 0x80, !PT ;  /* 0x00000012130a7212 */ /* 0x000fe400078e8011 */
[----:B------:R-:W-:Y:S02]  /*0f00*/  ISETP.NE.AND P5, PT, R9, -0x1, PT ;  /* 0xffffffff0900780c */ /* 0x000fe40003fa5270 */
[----:B------:R-:W-:Y:S02]  /*0f10*/  ISETP.NE.AND P6, PT, R10, -0x1, PT ;  /* 0xffffffff0a00780c */ /* 0x000fe40003fc5270 */
[----:B------:R-:W-:-:S02]  /*0f20*/  ISETP.NE.OR P3, PT, R13, -0x1, !P3 ;  /* 0xffffffff0d00780c */ /* 0x000fc40005f65670 */
[----:B------:R-:W-:Y:S02]  /*0f30*/  ISETP.NE.OR P4, PT, R18, -0x1, !P4 ;  /* 0xffffffff1200780c */ /* 0x000fe40006785670 */
[----:B------:R-:W-:Y:S02]  /*0f40*/  ISETP.NE.OR P5, PT, R19, -0x1, !P5 ;  /* 0xffffffff1300780c */ /* 0x000fe40006fa5670 */
[----:B------:R-:W-:Y:S02]  /*0f50*/  ISETP.NE.OR P6, PT, R20, -0x1, !P6 ;  /* 0xffffffff1400780c */ /* 0x000fe400077c5670 */
[----:B------:R-:W-:Y:S02]  /*0f60*/  LOP3.LUT R9, R15, R14, RZ, 0xc0, !PT ;  /* 0x0000000e0f097212 */ /* 0x000fe400078ec0ff */
[----:B------:R-:W-:Y:S02]  /*0f70*/  PLOP3.LUT P2, PT, P2, P3, P0, 0x80, 0x0 ;  /* 0x000000000000781c */ /* 0x000fe40001747000 */
[----:B------:R-:W-:-:S02]  /*0f80*/  PLOP3.LUT P5, PT, P4, P6, P5, 0x80, 0x0 ;  /* 0x000000000000781c */ /* 0x000fc400027ad050 */
[----:B------:R-:W-:Y:S02]  /*0f90*/  ISETP.NE.AND P3, PT, R6, -0x1, PT ;  /* 0xffffffff0600780c */ /* 0x000fe40003f65270 */
[----:B------:R-:W-:Y:S02]  /*0fa0*/  ISETP.NE.AND P0, PT, R14, -0x1, PT ;  /* 0xffffffff0e00780c */ /* 0x000fe40003f05270 */
[----:B------:R-:W-:Y:S02]  /*0fb0*/  ISETP.NE.AND P4, PT, R9, -0x1, PT ;  /* 0xffffffff0900780c */ /* 0x000fe40003f85270 */
[----:B------:R-:W-:Y:S02]  /*0fc0*/  ISETP.NE.OR P3, PT, R8, -0x1, !P3 ;  /* 0xffffffff0800780c */ /* 0x000fe40005f65670 */
[----:B------:R-:W-:Y:S02]  /*0fd0*/  ISETP.NE.OR P0, PT, R15, -0x1, !P0 ;  /* 0xffffffff0f00780c */ /* 0x000fe40004705670 */
[----:B------:R-:W-:-:S02]  /*0fe0*/  ISETP.NE.OR P4, PT, R16, -0x1, !P4 ;  /* 0xffffffff1000780c */ /* 0x000fc40006785670 */
[----:B------:R-:W-:Y:S02]  /*0ff0*/  PLOP3.LUT P1, PT, P1, P2, P3, 0x80, 0x0 ;  /* 0x000000000000781c */ /* 0x000fe40000f25030 */
[----:B------:R-:W-:-:S11]  /*1000*/  PLOP3.LUT P0, PT, P0, P5, P4, 0x80, 0x0 ;  /* 0x000000000000781c */ /* 0x000fd6000070b040 */
[----:B------:R-:W-:Y:S02]  /*1010*/  @!P1 IMAD.MOV.U32 R9, RZ, RZ, -0x1 ;  /* 0xffffffffff099424 */ /* 0x000fe400078e00ff */
[----:B------:R-:W-:-:S03]  /*1020*/  @!P0 IMAD.MOV.U32 R11, RZ, RZ, -0x1 ;  /* 0xffffffffff0b8424 */ /* 0x000fc600078e00ff */
[----:B------:R0:W-:Y:S04]  /*1030*/  @!P1 STG.E desc[UR14][R4.64], R9 ;  /* 0x0000000904009986 */ /* 0x0001e8000c10190e */
        /* <DEDUP_REMOVED lines=10> */
[----:B------:R0:W-:Y:S01]  /*10e0*/  @!P0 STG.E desc[UR14][R4.64+0x2c], R11 ;  /* 0x00002c0b04008986 */ /* 0x0001e2000c10190e */
[----:B------:R-:W-:Y:S05]  /*10f0*/  BRA.U UP0, `(.L_x_52) ;  /* 0xfffffffd00047547 */ /* 0x000fea000b83ffff */
.L_x_51:
[----:B------:R-:W-:-:S13]  /*1100*/  ISETP.NE.AND P0, PT, RZ, UR11, PT ;  /* 0x0000000bff007c0c */ /* 0x000fda000bf05270 */
[----:B-1----:R-:W-:Y:S05]  /*1110*/  @!P0 EXIT ;  /* 0x000000000000894d */ /* 0x002fea0003800000 */
[----:B------:R-:W1:Y:S01]  /*1120*/  LDC.64 R2, c[0x0][0x390] ;  /* 0x0000e400ff027b82 */ /* 0x000e620000000a00 */
[----:B------:R-:W-:-:S04]  /*1130*/  VIADD R0, R0, UR4 ;  /* 0x0000000400007c36 */ /* 0x000fc80008000000 */
[----:B0--3--:R-:W-:-:S04]  /*1140*/  IMAD R5, R0, 0x6, RZ ;  /* 0x0000000600057824 */ /* 0x009fc800078e02ff */
[----:B-1----:R-:W-:-:S05]  /*1150*/  IMAD.WIDE R2, R5, 0x4, R2 ;  /* 0x0000000405027825 */ /* 0x002fca00078e0202 */
[----:B------:R-:W3:Y:S04]  /*1160*/  LDG.E R0, desc[UR14][R2.64+0x14] ;  /* 0x0000140e02007981 */ /* 0x000ee8000c1e1900 */
[----:B------:R-:W5:Y:S04]  /*1170*/  LDG.E R5, desc[UR14][R2.64+0x10] ;  /* 0x0000100e02057981 */ /* 0x000f68000c1e1900 */
[----:B------:R-:W5:Y:S04]  /*1180*/  LDG.E R4, desc[UR14][R2.64+0xc] ;  /* 0x00000c0e02047981 */ /* 0x000f68000c1e1900 */
[----:B--2-4-:R-:W2:Y:S04]  /*1190*/  LDG.E R7, desc[UR14][R2.64+0x8] ;  /* 0x0000080e02077981 */ /* 0x014ea8000c1e1900 */
[----:B------:R-:W4:Y:S04]  /*11a0*/  LDG.E R9, desc[UR14][R2.64+0x4] ;  /* 0x0000040e02097981 */ /* 0x000f28000c1e1900 */
[----:B------:R-:W4:Y:S01]  /*11b0*/  LDG.E R11, desc[UR14][R2.64] ;  /* 0x0000000e020b7981 */ /* 0x000f22000c1e1900 */
[----:B---3--:R-:W-:-:S04]  /*11c0*/  ISETP.NE.AND P2, PT, R0, -0x1, PT ;  /* 0xffffffff0000780c */ /* 0x008fc80003f45270 */
[C---:B-----5:R-:W-:Y:S02]  /*11d0*/  ISETP.NE.OR P2, PT, R5.reuse, -0x1, !P2 ;  /* 0xffffffff0500780c */ /* 0x060fe40005745670 */
[----:B------:R-:W-:Y:S02]  /*11e0*/  LOP3.LUT R6, R4, R5, R0, 0x80, !PT ;  /* 0x0000000504067212 */ /* 0x000fe400078e8000 */
[----:B------:R-:W-:Y:S02]  /*11f0*/  LOP3.LUT R0, R5, R0, RZ, 0xc0, !PT ;  /* 0x0000000005007212 */ /* 0x000fe400078ec0ff */
[----:B--2---:R-:W-:Y:S02]  /*1200*/  LOP3.LUT R8, R7, R6, RZ, 0xc0, !PT ;  /* 0x0000000607087212 */ /* 0x004fe400078ec0ff */
[----:B------:R-:W-:Y:S02]  /*1210*/  ISETP.NE.AND P1, PT, R6, -0x1, PT ;  /* 0xffffffff0600780c */ /* 0x000fe40003f25270 */
[----:B----4-:R-:W-:-:S02]  /*1220*/  LOP3.LUT R10, R9, R7, R6, 0x80, !PT ;  /* 0x00000007090a7212 */ /* 0x010fc400078e8006 */
[----:B------:R-:W-:Y:S02]  /*1230*/  ISETP.NE.AND P3, PT, R8, -0x1, PT ;  /* 0xffffffff0800780c */ /* 0x000fe40003f65270 */
[----:B------:R-:W-:Y:S02]  /*1240*/  ISETP.NE.AND P4, PT, R10, -0x1, PT ;  /* 0xffffffff0a00780c */ /* 0x000fe40003f85270 */
[----:B------:R-:W-:Y:S02]  /*1250*/  ISETP.NE.AND P0, PT, R0, -0x1, PT ;  /* 0xffffffff0000780c */ /* 0x000fe40003f05270 */
[----:B------:R-:W-:Y:S02]  /*1260*/  ISETP.NE.OR P1, PT, R7, -0x1, !P1 ;  /* 0xffffffff0700780c */ /* 0x000fe40004f25670 */
[----:B------:R-:W-:Y:S02]  /*1270*/  ISETP.NE.OR P3, PT, R9, -0x1, !P3 ;  /* 0xffffffff0900780c */ /* 0x000fe40005f65670 */
[----:B------:R-:W-:-:S02]  /*1280*/  ISETP.NE.OR P4, PT, R11, -0x1, !P4 ;  /* 0xffffffff0b00780c */ /* 0x000fc40006785670 */
[----:B------:R-:W-:Y:S02]  /*1290*/  ISETP.NE.OR P0, PT, R4, -0x1, !P0 ;  /* 0xffffffff0400780c */ /* 0x000fe40004705670 */
[----:B------:R-:W-:-:S04]  /*12a0*/  PLOP3.LUT P1, PT, P1, P4, P3, 0x80, 0x0 ;  /* 0x000000000000781c */ /* 0x000fc80000f29030 */
[----:B------:R-:W-:-:S13]  /*12b0*/  PLOP3.LUT P0, PT, P2, P1, P0, 0x80, 0x0 ;  /* 0x000000000000781c */ /* 0x000fda0001703000 */
[----:B------:R-:W-:Y:S05]  /*12c0*/  @P0 EXIT ;  /* 0x000000000000094d */ /* 0x000fea0003800000 */
[----:B------:R-:W-:-:S05]  /*12d0*/  IMAD.MOV.U32 R5, RZ, RZ, -0x1 ;  /* 0xffffffffff057424 */ /* 0x000fca00078e00ff */
[----:B------:R-:W-:Y:S04]  /*12e0*/  STG.E desc[UR14][R2.64], R5 ;  /* 0x0000000502007986 */ /* 0x000fe8000c10190e */
[----:B------:R-:W-:Y:S04]  /*12f0*/  STG.E desc[UR14][R2.64+0x4], R5 ;  /* 0x0000040502007986 */ /* 0x000fe8000c10190e */
[----:B------:R-:W-:Y:S04]  /*1300*/  STG.E desc[UR14][R2.64+0x8], R5 ;  /* 0x0000080502007986 */ /* 0x000fe8000c10190e */
[----:B------:R-:W-:Y:S04]  /*1310*/  STG.E desc[UR14][R2.64+0xc], R5 ;  /* 0x00000c0502007986 */ /* 0x000fe8000c10190e */
[----:B------:R-:W-:Y:S04]  /*1320*/  STG.E desc[UR14][R2.64+0x10], R5 ;  /* 0x0000100502007986 */ /* 0x000fe8000c10190e */
[----:B------:R-:W-:Y:S01]  /*1330*/  STG.E desc[UR14][R2.64+0x14], R5 ;  /* 0x0000140502007986 */ /* 0x000fe2000c10190e */
[----:B------:R-:W-:Y:S05]  /*1340*/  EXIT ;  /* 0x000000000000794d */ /* 0x000fea0003800000 */
.L_x_53:
        /* <DEDUP_REMOVED lines=11> */
.L_x_103:


//--------------------- .text._Z16c_generate_pathsPiS_iii --------------------------
	.section	.text._Z16c_generate_pathsPiS_iii,"ax",@progbits
	.align	128
        .global         _Z16c_generate_pathsPiS_iii
        .type           _Z16c_generate_pathsPiS_iii,@function
        .size           _Z16c_generate_pathsPiS_iii,(.L_x_99 - _Z16c_generate_pathsPiS_iii)
        .other          _Z16c_generate_pathsPiS_iii,@"STO_CUDA_ENTRY STV_DEFAULT"
_Z16c_generate_pathsPiS_iii:
.text._Z16c_generate_pathsPiS_iii:
[----:B------:R-:W-:Y:S08]  /*0000*/  LDC R1, c[0x0][0x37c] ;  /* 0x0000df00ff017b82 */ /* 0x000ff00000000800 */
[----:B------:R-:W0:Y:S02]  /*0010*/  LDC R14, c[0x0][0x394] ;  /* 0x0000e500ff0e7b82 */ /* 0x000e240000000800 */
[----:B0-----:R-:W-:-:S13]  /*0020*/  ISETP.GE.AND P0, PT, R14, 0x1, PT ;  /* 0x000000010e00780c */ /* 0x001fda0003f06270 */
[----:B------:R-:W-:Y:S05]  /*0030*/  @!P0 EXIT ;  /* 0x000000000000894d */ /* 0x000fea0003800000 */
[----:B------:R-:W0:Y:S01]  /*0040*/  LDCU UR4, c[0x0][0x398] ;  /* 0x00007300ff0477ac */ /* 0x000e220008000800 */
[----:B------:R-:W1:Y:S01]  /*0050*/  S2R R33, SR_TID.X ;  /* 0x0000000000217919 */ /* 0x000e620000002100 */
[----:B------:R-:W-:Y:S02]  /*0060*/  VIADD R2, R14, 0xffffffff ;  /* 0xffffffff0e027836 */ /* 0x000fe40000000000 */
[----:B0-----:R-:W-:Y:S01]  /*0070*/  IMAD.U32 R32, RZ, RZ, UR4 ;  /* 0x00000004ff207e24 */ /* 0x001fe2000f8e00ff */
[----:B------:R-:W0:Y:S03]  /*0080*/  LDCU.64 UR4, c[0x0][0x358] ;  /* 0x00006b00ff0477ac */ /* 0x000e260008000a00 */
[----:B------:R2:W3:Y:S01]  /*0090*/  I2F.F64 R12, R32 ;  /* 0x00000020000c7312 */ /* 0x0004e20000201c00 */
[----:B------:R-:W-:Y:S01]  /*00a0*/  ISETP.NE.AND P0, PT, R32, RZ, PT ;  /* 0x000000ff2000720c */ /* 0x000fe20003f05270 */
[----:B-1----:R-:W-:-:S12]  /*00b0*/  IMAD.MOV.U32 R0, RZ, RZ, R33 ;  /* 0x000000ffff007224 */ /* 0x002fd800078e0021 */
[----:B--2---:R-:W-:Y:S05]  /*00c0*/  @P0 BRA `(.L_x_54) ;  /* 0x0000001400b40947 */ /* 0x004fea0003800000 */
[----:B------:R-:W1:Y:S01]  /*00d0*/  LDCU UR6, c[0x0][0x394] ;  /* 0x00007280ff0677ac */ /* 0x000e620008000800 */
[----:B------:R-:W-:Y:S02]  /*00e0*/  ISETP.GE.U32.AND P0, PT, R2, 0x3, PT ;  /* 0x000000030200780c */ /* 0x000fe40003f06070 */
[----:B------:R-:W-:Y:S01]  /*00f0*/  LOP3.LUT R18, R14, 0x3, RZ, 0xc0, !PT ;  /* 0x000000030e127812 */ /* 0x000fe200078ec0ff */
[----:B-1----:R-:W-:-:S10]  /*0100*/  IMAD.U32 R3, RZ, RZ, UR6 ;  /* 0x00000006ff037e24 */ /* 0x002fd4000f8e00ff */
[----:B------:R-:W-:Y:S05]  /*0110*/  @!P0 BRA `(.L_x_55) ;  /* 0x0000000c00288947 */ /* 0x000fea0003800000 */
[----:B------:R-:W1:Y:S01]  /*0120*/  LDC.64 R2, c[0x0][0x380] ;  /* 0x0000e000ff027b82 */ /* 0x000e620000000a00 */
[C---:B------:R-:W-:Y:S01]  /*0130*/  LOP3.LUT R8, R14.reuse, 0x7ffffffc, RZ, 0xc0, !PT ;  /* 0x7ffffffc0e087812 */ /* 0x040fe200078ec0ff */
[C---:B------:R-:W-:Y:S01]  /*0140*/  VIADD R6, R14.reuse, 0xfffffffe ;  /* 0xfffffffe0e067836 */ /* 0x040fe20000000000 */
[----:B------:R-:W-:Y:S01]  /*0150*/  IADD3 R7, PT, PT, -R14, 0x2, RZ ;  /* 0x000000020e077810 */ /* 0x000fe20007ffe1ff */
[----:B------:R-:W-:Y:S02]  /*0160*/  IMAD R9, R33, R14, 0x3 ;  /* 0x0000000321097424 */ /* 0x000fe400078e020e */
[----:B------:R-:W-:Y:S02]  /*0170*/  IMAD.MOV R8, RZ, RZ, -R8 ;  /* 0x000000ffff087224 */ /* 0x000fe400078e0a08 */
[----:B------:R-:W2:Y:S05]  /*0180*/  LDC.64 R4, c[0x0][0x388] ;  /* 0x0000e200ff047b82 */ /* 0x000eaa0000000a00 */
.L_x_56:
[----:B------:R-:W-:-:S06]  /*0190*/  VIADD R10, R6, 0x1 ;  /* 0x00000001060a7836 */ /* 0x000fcc0000000000 */
[----:B----4-:R-:W4:Y:S02]  /*01a0*/  I2F.F64.U32 R10, R10 ;  /* 0x0000000a000a7312 */ /* 0x010f240000201800 */
[----:B----4-:R-:W-:Y:S02]  /*01b0*/  SHF.R.U32.HI R14, RZ, 0x14, R11 ;  /* 0x00000014ff0e7819 */ /* 0x010fe4000001160b */
[----:B------:R-:W-:Y:S02]  /*01c0*/  ISETP.GE.AND P1, PT, R11, RZ, PT ;  /* 0x000000ff0b00720c */ /* 0x000fe40003f26270 */
[----:B------:R-:W-:-:S05]  /*01d0*/  LOP3.LUT R14, R14, 0x7ff, RZ, 0xc0, !PT ;  /* 0x000007ff0e0e7812 */ /* 0x000fca00078ec0ff */
[----:B------:R-:W-:-:S05]  /*01e0*/  VIADD R15, R14, 0xfffffc0c ;  /* 0xfffffc0c0e0f7836 */ /* 0x000fca0000000000 */
[CC--:B------:R-:W-:Y:S02]  /*01f0*/  SHF.L.U32 R14, R10.reuse, R15.reuse, RZ ;  /* 0x0000000f0a0e7219 */ /* 0x0c0fe400000006ff */
[----:B------:R-:W-:Y:S01]  /*0200*/  SHF.L.U64.HI R11, R10, R15, R11 ;  /* 0x0000000f0a0b7219 */ /* 0x000fe2000001020b */
[----:B------:R-:W-:Y:S01]  /*0210*/  IMAD.MOV.U32 R10, RZ, RZ, RZ ;  /* 0x000000ffff0a7224 */ /* 0x000fe200078e00ff */
[----:B------:R-:W-:-:S04]  /*0220*/  ISETP.NE.U32.AND P0, PT, R14, RZ, PT ;  /* 0x000000ff0e00720c */ /* 0x000fc80003f05070 */
[----:B------:R-:W-:-:S04]  /*0230*/  ISETP.NE.AND.EX P0, PT, R11, -0x80000000, PT, P0 ;  /* 0x800000000b00780c */ /* 0x000fc80003f05300 */
[----:B---3--:R-:W-:Y:S02]  /*0240*/  SEL R11, R13, RZ, !P0 ;  /* 0x000000ff0d0b7207 */ /* 0x008fe40004000000 */
[----:B------:R-:W-:Y:S02]  /*0250*/  ISETP.NE.AND P0, PT, R7, 0x1, PT ;  /* 0x000000010700780c */ /* 0x000fe40003f05270 */
[----:B------:R-:W-:-:S04]  /*0260*/  @!P1 LOP3.LUT R11, R11, 0x7ff00000, RZ, 0xfc, !PT ;  /* 0x7ff000000b0b9812 */ /* 0x000fc800078efcff */
[----:B------:R-:W-:-:S06]  /*0270*/  FSEL R11, R11, 1.875, P0 ;  /* 0x3ff000000b0b7808 */ /* 0x000fcc0000000000 */
[----:B------:R3:W4:Y:S02]  /*0280*/  F2I.F64.TRUNC R11, R10 ;  /* 0x0000000a000b7311 */ /* 0x000724000030d100 */
[----:B---3--:R-:W-:Y:S02]  /*0290*/  IABS R10, R0 ;  /* 0x00000000000a7213 */ /* 0x008fe40000000000 */
[----:B----4-:R-:W-:-:S04]  /*02a0*/  IABS R17, R11 ;  /* 0x0000000b00117213 */ /* 0x010fc80000000000 */
[----:B------:R-:W3:Y:S08]  /*02b0*/  I2F.RP R16, R17 ;  /* 0x0000001100107306 */ /* 0x000ef00000209400 */
[----:B---3--:R-:W3:Y:S02]  /*02c0*/  MUFU.RCP R16, R16 ;  /* 0x0000001000107308 */ /* 0x008ee40000001000 */
[----:B---3--:R-:W-:-:S06]  /*02d0*/  VIADD R14, R16, 0xffffffe ;  /* 0x0ffffffe100e7836 */ /* 0x008fcc0000000000 */
[----:B------:R3:W4:Y:S02]  /*02e0*/  F2I.FTZ.U32.TRUNC.NTZ R15, R14 ;  /* 0x0000000e000f7305 */ /* 0x000724000021f000 */
[----:B---3--:R-:W-:Y:S02]  /*02f0*/  IMAD.MOV.U32 R14, RZ, RZ, RZ ;  /* 0x000000ffff0e7224 */ /* 0x008fe400078e00ff */
[----:B----4-:R-:W-:-:S04]  /*0300*/  IMAD.MOV R20, RZ, RZ, -R15 ;  /* 0x000000ffff147224 */ /* 0x010fc800078e0a0f */
[----:B------:R-:W-:Y:S01]  /*0310*/  IMAD R19, R20, R17, RZ ;  /* 0x0000001114137224 */ /* 0x000fe200078e02ff */
[----:B------:R-:W-:-:S03]  /*0320*/  IABS R20, R11 ;  /* 0x0000000b00147213 */ /* 0x000fc60000000000 */
[----:B------:R-:W-:-:S04]  /*0330*/  IMAD.HI.U32 R15, R15, R19, R14 ;  /* 0x000000130f0f7227 */ /* 0x000fc800078e000e */
[----:B------:R-:W-:Y:S02]  /*0340*/  IMAD.MOV R16, RZ, RZ, -R20 ;  /* 0x000000ffff107224 */ /* 0x000fe400078e0a14 */
[----:B------:R-:W-:-:S04]  /*0350*/  IMAD.HI.U32 R15, R15, R10, RZ ;  /* 0x0000000a0f0f7227 */ /* 0x000fc800078e00ff */
[----:B------:R-:W-:-:S05]  /*0360*/  IMAD R10, R15, R16, R10 ;  /* 0x000000100f0a7224 */ /* 0x000fca00078e020a */
[----:B------:R-:W-:-:S13]  /*0370*/  ISETP.GT.U32.AND P1, PT, R17, R10, PT ;  /* 0x0000000a1100720c */ /* 0x000fda0003f24070 */
[----:B------:R-:W-:Y:S02]  /*0380*/  @!P1 IMAD.IADD R10, R10, 0x1, -R17 ;  /* 0x000000010a0a9824 */ /* 0x000fe400078e0a11 */
[----:B------:R-:W-:Y:S01]  /*0390*/  @!P1 VIADD R15, R15, 0x1 ;  /* 0x000000010f0f9836 */ /* 0x000fe20000000000 */
[----:B------:R-:W-:Y:S02]  /*03a0*/  ISETP.NE.AND P1, PT, R11, RZ, PT ;  /* 0x000000ff0b00720c */ /* 0x000fe40003f25270 */
[----:B------:R-:W-:Y:S02]  /*03b0*/  ISETP.GE.U32.AND P0, PT, R10, R17, PT ;  /* 0x000000110a00720c */ /* 0x000fe40003f06070 */
[----:B------:R-:W-:-:S04]  /*03c0*/  LOP3.LUT R10, R0, R11, RZ, 0x3c, !PT ;  /* 0x0000000b000a7212 */ /* 0x000fc800078e3cff */
[----:B------:R-:W-:-:S07]  /*03d0*/  ISETP.GE.AND P2, PT, R10, RZ, PT ;  /* 0x000000ff0a00720c */ /* 0x000fce0003f46270 */
[----:B------:R-:W-:-:S04]  /*03e0*/  @P0 VIADD R15, R15, 0x1 ;  /* 0x000000010f0f0836 */ /* 0x000fc80000000000 */
[----:B------:R-:W-:-:S04]  /*03f0*/  IMAD.MOV.U32 R19, RZ, RZ, R15 ;  /* 0x000000ffff137224 */ /* 0x000fc800078e000f */
[----:B------:R-:W-:Y:S01]  /*0400*/  @!P2 IMAD.MOV R19, RZ, RZ, -R19 ;  /* 0x000000ffff13a224 */ /* 0x000fe200078e0a13 */
[----:B------:R-:W-:-:S05]  /*0410*/  @!P1 LOP3.LUT R19, RZ, R11, RZ, 0x33, !PT ;  /* 0x0000000bff139212 */ /* 0x000fca00078e33ff */
[----:B-1----:R-:W-:-:S05]  /*0420*/  IMAD.WIDE R14, R19, 0x4, R2 ;  /* 0x00000004130e7825 */ /* 0x002fca00078e0202 */
[----:B0-----:R0:W3:Y:S01]  /*0430*/  LDG.E R10, desc[UR4][R14.64] ;  /* 0x000000040e0a7981 */ /* 0x0010e2000c1e1900 */
[----:B------:R-:W1:Y:S01]  /*0440*/  I2F.F64.U32 R16, R6 ;  /* 0x0000000600107312 */ /* 0x000e620000201800 */
[----:B------:R-:W-:-:S04]  /*0450*/  IMAD.MOV R19, RZ, RZ, -R19 ;  /* 0x000000ffff137224 */ /* 0x000fc800078e0a13 */
[----:B------:R-:W-:Y:S02]  /*0460*/  IMAD R11, R11, R19, R0 ;  /* 0x000000130b0b7224 */ /* 0x000fe400078e0200 */
[----:B0-----:R-:W-:-:S03]  /*0470*/  IMAD.MOV.U32 R14, RZ, RZ, RZ ;  /* 0x000000ffff0e7224 */ /* 0x001fc600078e00ff */
[----:B------:R-:W-:Y:S02]  /*0480*/  IABS R0, R11 ;  /* 0x0000000b00007213 */ /* 0x000fe40000000000 */
[----:B-1----:R-:W-:Y:S02]  /*0490*/  SHF.R.U32.HI R20, RZ, 0x14, R17 ;  /* 0x00000014ff147819 */ /* 0x002fe40000011611 */
[----:B------:R-:W-:Y:S02]  /*04a0*/  ISETP.GE.AND P1, PT, R17, RZ, PT ;  /* 0x000000ff1100720c */ /* 0x000fe40003f26270 */
[----:B------:R-:W-:-:S05]  /*04b0*/  LOP3.LUT R20, R20, 0x7ff, RZ, 0xc0, !PT ;  /* 0x000007ff14147812 */ /* 0x000fca00078ec0ff */
[----:B------:R-:W-:-:S05]  /*04c0*/  VIADD R21, R20, 0xfffffc0c ;  /* 0xfffffc0c14157836 */ /* 0x000fca0000000000 */
[CC--:B------:R-:W-:Y:S02]  /*04d0*/  SHF.L.U32 R20, R16.reuse, R21.reuse, RZ ;  /* 0x0000001510147219 */ /* 0x0c0fe400000006ff */
[----:B------:R-:W-:Y:S02]  /*04e0*/  SHF.L.U64.HI R16, R16, R21, R17 ;  /* 0x0000001510107219 */ /* 0x000fe40000010211 */
[----:B------:R-:W-:-:S04]  /*04f0*/  ISETP.NE.U32.AND P0, PT, R20, RZ, PT ;  /* 0x000000ff1400720c */ /* 0x000fc80003f05070 */
[----:B------:R-:W-:-:S04]  /*0500*/  ISETP.NE.AND.EX P0, PT, R16, -0x80000000, PT, P0 ;  /* 0x800000001000780c */ /* 0x000fc80003f05300 */
[----:B------:R-:W-:Y:S02]  /*0510*/  SEL R16, R13, RZ, !P0 ;  /* 0x000000ff0d107207 */ /* 0x000fe40004000000 */
[----:B------:R-:W-:Y:S02]  /*0520*/  ISETP.NE.AND P0, PT, R7, RZ, PT ;  /* 0x000000ff0700720c */ /* 0x000fe40003f05270 */
[----:B------:R-:W-:-:S04]  /*0530*/  @!P1 LOP3.LUT R16, R16, 0x7ff00000, RZ, 0xfc, !PT ;  /* 0x7ff0000010109812 */ /* 0x000fc800078efcff */
[----:B------:R-:W-:-:S04]  /*0540*/  FSEL R15, R16, 1.875, P0 ;  /* 0x3ff00000100f7808 */ /* 0x000fc80000000000 */
[----:B------:R-:W0:Y:S02]  /*0550*/  F2I.F64.TRUNC R14, R14 ;  /* 0x0000000e000e7311 */ /* 0x000e24000030d100 */
[-C--:B0-----:R-:W-:Y:S02]  /*0560*/  IABS R21, R14.reuse ;  /* 0x0000000e00157213 */ /* 0x081fe40000000000 */
[----:B------:R-:W-:-:S04]  /*0570*/  IABS R19, R14 ;  /* 0x0000000e00137213 */ /* 0x000fc80000000000 */
[----:B------:R-:W0:Y:S08]  /*0580*/  I2F.RP R20, R21 ;  /* 0x0000001500147306 */ /* 0x000e300000209400 */
[----:B0-----:R-:W0:Y:S02]  /*0590*/  MUFU.RCP R20, R20 ;  /* 0x0000001400147308 */ /* 0x001e240000001000 */
[----:B0-----:R-:W-:-:S06]  /*05a0*/  VIADD R16, R20, 0xffffffe ;  /* 0x0ffffffe14107836 */ /* 0x001fcc0000000000 */
[----:B------:R0:W1:Y:S02]  /*05b0*/  F2I.FTZ.U32.TRUNC.NTZ R17, R16 ;  /* 0x0000001000117305 */ /* 0x000064000021f000 */
[----:B0-----:R-:W-:Y:S02]  /*05c0*/  IMAD.MOV.U32 R16, RZ, RZ, RZ ;  /* 0x000000ffff107224 */ /* 0x001fe400078e00ff */
[----:B-1----:R-:W-:-:S04]  /*05d0*/  IMAD.MOV R22, RZ, RZ, -R17 ;  /* 0x000000ffff167224 */ /* 0x002fc800078e0a11 */
[----:B------:R-:W-:-:S04]  /*05e0*/  IMAD R15, R22, R21, RZ ;  /* 0x00000015160f7224 */ /* 0x000fc800078e02ff */
[----:B------:R-:W-:-:S04]  /*05f0*/  IMAD.HI.U32 R17, R17, R15, R16 ;  /* 0x0000000f11117227 */ /* 0x000fc800078e0010 */
[----:B------:R-:W-:Y:S02]  /*0600*/  IMAD.MOV R16, RZ, RZ, -R19 ;  /* 0x000000ffff107224 */ /* 0x000fe400078e0a13 */
[----:B------:R-:W-:-:S04]  /*0610*/  IMAD.HI.U32 R15, R17, R0, RZ ;  /* 0x00000000110f7227 */ /* 0x000fc800078e00ff */
[----:B------:R-:W-:Y:S02]  /*0620*/  IMAD R0, R15, R16, R0 ;  /* 0x000000100f007224 */ /* 0x000fe400078e0200 */
[----:B------:R-:W-:-:S03]  /*0630*/  VIADD R17, R9, 0xfffffffd ;  /* 0xfffffffd09117836 */ /* 0x000fc60000000000 */
[----:B------:R-:W-:Y:S01]  /*0640*/  ISETP.GT.U32.AND P1, PT, R21, R0, PT ;  /* 0x000000001500720c */ /* 0x000fe20003f24070 */
[----:B--2---:R-:W-:-:S12]  /*0650*/  IMAD.WIDE.U32 R16, R17, 0x4, R4 ;  /* 0x0000000411107825 */ /* 0x004fd800078e0004 */
[----:B------:R-:W-:Y:S02]  /*0660*/  @!P1 IMAD.IADD R0, R0, 0x1, -R21 ;  /* 0x0000000100009824 */ /* 0x000fe400078e0a15 */
[----:B------:R-:W-:Y:S01]  /*0670*/  @!P1 VIADD R15, R15, 0x1 ;  /* 0x000000010f0f9836 */ /* 0x000fe20000000000 */
[----:B------:R-:W-:Y:S02]  /*0680*/  ISETP.NE.AND P1, PT, R14, RZ, PT ;  /* 0x000000ff0e00720c */ /* 0x000fe40003f25270 */
[----:B------:R-:W-:Y:S02]  /*0690*/  ISETP.GE.U32.AND P0, PT, R0, R21, PT ;  /* 0x000000150000720c */ /* 0x000fe40003f06070 */
[----:B------:R-:W-:-:S04]  /*06a0*/  LOP3.LUT R0, R11, R14, RZ, 0x3c, !PT ;  /* 0x0000000e0b007212 */ /* 0x000fc800078e3cff */
[----:B------:R-:W-:-:S07]  /*06b0*/  ISETP.GE.AND P2, PT, R0, RZ, PT ;  /* 0x000000ff0000720c */ /* 0x000fce0003f46270 */
[----:B------:R-:W-:-:S06]  /*06c0*/  @P0 VIADD R15, R15, 0x1 ;  /* 0x000000010f0f0836 */ /* 0x000fcc0000000000 */
[----:B------:R-:W-:Y:S01]  /*06d0*/  @!P2 IMAD.MOV R15, RZ, RZ, -R15 ;  /* 0x000000ffff0fa224 */ /* 0x000fe200078e0a0f */
[----:B------:R-:W-:-:S05]  /*06e0*/  @!P1 LOP3.LUT R15, RZ, R14, RZ, 0x33, !PT ;  /* 0x0000000eff0f9212 */ /* 0x000fca00078e33ff */
[----:B------:R-:W-:-:S04]  /*06f0*/  IMAD.WIDE R20, R15, 0x4, R2 ;  /* 0x000000040f147825 */ /* 0x000fc800078e0202 */
[----:B------:R-:W-:Y:S01]  /*0700*/  VIADD R22, R6, 0xffffffff ;  /* 0xffffffff06167836 */ /* 0x000fe20000000000 */
[----:B---3--:R0:W-:Y:S04]  /*0710*/  STG.E desc[UR4][R16.64], R10 ;  /* 0x0000000a10007986 */ /* 0x0081e8000c101904 */
[----:B------:R1:W2:Y:S01]  /*0720*/  LDG.E R0, desc[UR4][R20.64] ;  /* 0x0000000414007981 */ /* 0x0002a2000c1e1900 */
[----:B------:R-:W3:Y:S01]  /*0730*/  I2F.F64.U32 R22, R22 ;  /* 0x0000001600167312 */ /* 0x000ee20000201800 */
[----:B------:R-:W-:-:S04]  /*0740*/  IMAD.MOV R15, RZ, RZ, -R15 ;  /* 0x000000ffff0f7224 */ /* 0x000fc800078e0a0f */
[----:B------:R-:W-:-:S05]  /*0750*/  IMAD R11, R14, R15, R11 ;  /* 0x0000000f0e0b7224 */ /* 0x000fca00078e020b */
[----:B------:R-:W-:Y:S02]  /*0760*/  IABS R14, R11 ;  /* 0x0000000b000e7213 */ /* 0x000fe40000000000 */
[----:B---3--:R-:W-:Y:S02]  /*0770*/  SHF.R.U32.HI R19, RZ, 0x14, R23 ;  /* 0x00000014ff137819 */ /* 0x008fe40000011617 */
[----:B------:R-:W-:Y:S02]  /*0780*/  ISETP.GE.AND P1, PT, R23, RZ, PT ;  /* 0x000000ff1700720c */ /* 0x000fe40003f26270 */
[----:B------:R-:W-:-:S05]  /*0790*/  LOP3.LUT R19, R19, 0x7ff, RZ, 0xc0, !PT ;  /* 0x000007ff13137812 */ /* 0x000fca00078ec0ff */
[----:B------:R-:W-:-:S05]  /*07a0*/  VIADD R19, R19, 0xfffffc0c ;  /* 0xfffffc0c13137836 */ /* 0x000fca0000000000 */
[CC--:B------:R-:W-:Y:S02]  /*07b0*/  SHF.L.U32 R24, R22.reuse, R19.reuse, RZ ;  /* 0x0000001316187219 */ /* 0x0c0fe400000006ff */
[----:B------:R-:W-:Y:S02]  /*07c0*/  SHF.L.U64.HI R19, R22, R19, R23 ;  /* 0x0000001316137219 */ /* 0x000fe40000010217 */
[----:B------:R-:W-:-:S04]  /*07d0*/  ISETP.NE.U32.AND P0, PT, R24, RZ, PT ;  /* 0x000000ff1800720c */ /* 0x000fc80003f05070 */
[----:B------:R-:W-:-:S04]  /*07e0*/  ISETP.NE.AND.EX P0, PT, R19, -0x80000000, PT, P0 ;  /* 0x800000001300780c */ /* 0x000fc80003f05300 */
[----:B-1----:R-:W-:Y:S02]  /*07f0*/  SEL R20, R13, RZ, !P0 ;  /* 0x000000ff0d147207 */ /* 0x002fe40004000000 */
[----:B------:R-:W-:Y:S02]  /*0800*/  ISETP.NE.AND P0, PT, R7, -0x1, PT ;  /* 0xffffffff0700780c */ /* 0x000fe40003f05270 */
[----:B------:R-:W-:-:S04]  /*0810*/  @!P1 LOP3.LUT R20, R20, 0x7ff00000, RZ, 0xfc, !PT ;  /* 0x7ff0000014149812 */ /* 0x000fc800078efcff */
[----:B------:R-:W-:Y:S01]  /*0820*/  FSEL R21, R20, 1.875, P0 ;  /* 0x3ff0000014157808 */ /* 0x000fe20000000000 */
[----:B------:R-:W-:-:S04]  /*0830*/  IMAD.MOV.U32 R20, RZ, RZ, RZ ;  /* 0x000000ffff147224 */ /* 0x000fc800078e00ff */
[----:B0-----:R-:W0:Y:S02]  /*0840*/  F2I.F64.TRUNC R10, R20 ;  /* 0x00000014000a7311 */ /* 0x001e24000030d100 */
        /* <DEDUP_REMOVED lines=15> */
[----:B------:R-:W-:-:S12]  /*0940*/  IMAD.WIDE.U32 R16, R17, 0x4, R4 ;  /* 0x0000000411107825 */ /* 0x000fd800078e0004 */
        /* <DEDUP_REMOVED lines=11> */
[----:B--2---:R0:W-:Y:S04]  /*0a00*/  STG.E desc[UR4][R16.64], R0 ;  /* 0x0000000010007986 */ /* 0x0041e8000c101904 */
        /* <DEDUP_REMOVED lines=14> */
[----:B------:R-:W-:Y:S02]  /*0af0*/  ISETP.NE.AND P0, PT, R6, 0x2, PT ;  /* 0x000000020600780c */ /* 0x000fe40003f05270 */
        /* <DEDUP_REMOVED lines=25> */
[----:B------:R-:W-:Y:S02]  /*0c90*/  IMAD.MOV.U32 R15, RZ, RZ, R17 ;  /* 0x000000ffff0f7224 */ /* 0x000fe400078e0011 */
[----:B------:R-:W-:Y:S02]  /*0ca0*/  VIADD R17, R9, 0xffffffff ;  /* 0xffffffff09117836 */ /* 0x000fe40000000000 */
[----:B------:R-:W-:Y:S01]  /*0cb0*/  @!P2 IMAD.MOV R15, RZ, RZ, -R15 ;  /* 0x000000ffff0fa224 */ /* 0x000fe200078e0a0f */
[----:B------:R-:W-:Y:S01]  /*0cc0*/  @!P1 LOP3.LUT R15, RZ, R0, RZ, 0x33, !PT ;  /* 0x00000000ff0f9212 */ /* 0x000fe200078e33ff */
[----:B------:R-:W-:-:S04]  /*0cd0*/  IMAD.WIDE.U32 R16, R17, 0x4, R4 ;  /* 0x0000000411107825 */ /* 0x000fc800078e0004 */
[----:B------:R-:W-:Y:S01]  /*0ce0*/  IMAD.WIDE R20, R15, 0x4, R2 ;  /* 0x000000040f147825 */ /* 0x000fe200078e0202 */
[----:B--2---:R4:W-:Y:S05]  /*0cf0*/  STG.E desc[UR4][R16.64], R14 ;  /* 0x0000000e10007986 */ /* 0x0049ea000c101904 */
[----:B------:R-:W2:Y:S01]  /*0d00*/  LDG.E R21, desc[UR4][R20.64] ;  /* 0x0000000414157981 */ /* 0x000ea2000c1e1900 */
[----:B------:R-:W-:-:S04]  /*0d10*/  IMAD.WIDE.U32 R22, R9, 0x4, R4 ;  /* 0x0000000409167825 */ /* 0x000fc800078e0004 */
[----:B------:R-:W-:Y:S02]  /*0d20*/  VIADD R8, R8, 0x4 ;  /* 0x0000000408087836 */ /* 0x000fe40000000000 */
[----:B------:R-:W-:Y:S02]  /*0d30*/  IMAD.MOV R15, RZ, RZ, -R15 ;  /* 0x000000ffff0f7224 */ /* 0x000fe400078e0a0f */
[----:B------:R-:W-:Y:S01]  /*0d40*/  VIADD R6, R6, 0xfffffffc ;  /* 0xfffffffc06067836 */ /* 0x000fe20000000000 */
[----:B------:R-:W-:Y:S01]  /*0d50*/  ISETP.NE.AND P0, PT, R8, RZ, PT ;  /* 0x000000ff0800720c */ /* 0x000fe20003f05270 */
[----:B------:R-:W-:Y:S02]  /*0d60*/  IMAD R0, R0, R15, R11 ;  /* 0x0000000f00007224 */ /* 0x000fe400078e020b */
[----:B------:R-:W-:Y:S02]  /*0d70*/  VIADD R7, R7, 0x4 ;  /* 0x0000000407077836 */ /* 0x000fe40000000000 */
[----:B------:R-:W-:Y:S01]  /*0d80*/  VIADD R9, R9, 0x4 ;  /* 0x0000000409097836 */ /* 0x000fe20000000000 */
[----:B--2---:R4:W-:Y:S07]  /*0d90*/  STG.E desc[UR4][R22.64], R21 ;  /* 0x0000001516007986 */ /* 0x0049ee000c101904 */
[----:B------:R-:W-:Y:S05]  /*0da0*/  @P0 BRA `(.L_x_56) ;  /* 0xfffffff000f80947 */ /* 0x000fea000383ffff */
[----:B------:R-:W-:-:S07]  /*0db0*/  VIADD R3, R6, 0x2 ;  /* 0x0000000206037836 */ /* 0x000fce0000000000 */
.L_x_55:
[----:B------:R-:W-:-:S13]  /*0dc0*/  ISETP.NE.AND P0, PT, R18, RZ, PT ;  /* 0x000000ff1200720c */ /* 0x000fda0003f05270 */
[----:B0-----:R-:W-:Y:S05]  /*0dd0*/  @!P0 EXIT ;  /* 0x000000000000894d */ /* 0x001fea0003800000 */
[----:B------:R-:W0:Y:S01]  /*0de0*/  LDC R2, c[0x0][0x394] ;  /* 0x0000e500ff027b82 */ /* 0x000e220000000800 */
[----:B------:R-:W-:Y:S02]  /*0df0*/  ISETP.NE.AND P0, PT, R18, 0x1, PT ;  /* 0x000000011200780c */ /* 0x000fe40003f05270 */
[----:B0-----:R-:W-:-:S04]  /*0e00*/  LOP3.LUT R4, R2, 0x1, RZ, 0xc0, !PT ;  /* 0x0000000102047812 */ /* 0x001fc800078ec0ff */
[----:B------:R-:W-:-:S07]  /*0e10*/  ISETP.NE.U32.AND P1, PT, R4, 0x1, PT ;  /* 0x000000010400780c */ /* 0x000fce0003f25070 */
[----:B------:R-:W-:Y:S06]  /*0e20*/  @!P0 BRA `(.L_x_57) ;  /* 0x0000000400948947 */ /* 0x000fec0003800000 */
[----:B------:R-:W-:Y:S01]  /*0e30*/  VIADD R6, R3, 0xffffffff ;  /* 0xffffffff03067836 */ /* 0x000fe20000000000 */
[----:B------:R-:W0:Y:S03]  /*0e40*/  LDCU UR6, c[0x0][0x394] ;  /* 0x00007280ff0677ac */ /* 0x000e260008000800 */
[----:B------:R-:W1:Y:S02]  /*0e50*/  I2F.F64.U32 R4, R6 ;  /* 0x0000000600047312 */ /* 0x000e640000201800 */
        /* <DEDUP_REMOVED lines=8> */
[----:B---3--:R-:W-:Y:S02]  /*0ee0*/  SEL R4, R13, RZ, !P0 ;  /* 0x000000ff0d047207 */ /* 0x008fe40004000000 */
[----:B------:R-:W-:Y:S02]  /*0ef0*/  ISETP.NE.AND P0, PT, R6, RZ, PT ;  /* 0x000000ff0600720c */ /* 0x000fe40003f05270 */
[----:B------:R-:W-:-:S04]  /*0f00*/  @!P2 LOP3.LUT R4, R4, 0x7ff00000, RZ, 0xfc, !PT ;  /* 0x7ff000000404a812 */ /* 0x000fc800078efcff */
[----:B------:R-:W-:Y:S01]  /*0f10*/  FSEL R5, R4, 1.875, P0 ;  /* 0x3ff0000004057808 */ /* 0x000fe20000000000 */
[----:B------:R-:W-:-:S04]  /*0f20*/  IMAD.MOV.U32 R4, RZ, RZ, RZ ;  /* 0x000000ffff047224 */ /* 0x000fc800078e00ff */
[----:B------:R1:W2:Y:S02]  /*0f30*/  F2I.F64.TRUNC R7, R4 ;  /* 0x0000000400077311 */ /* 0x0002a4000030d100 */
[----:B-1----:R-:W-:Y:S02]  /*0f40*/  IABS R4, R0 ;  /* 0x0000000000047213 */ /* 0x002fe40000000000 */
[-C--:B--2---:R-:W-:Y:S02]  /*0f50*/  IABS R11, R7.reuse ;  /* 0x00000007000b7213 */ /* 0x084fe40000000000 */
[----:B------:R-:W-:Y:S02]  /*0f60*/  IABS R5, R7 ;  /* 0x0000000700057213 */ /* 0x000fe40000000000 */
[----:B------:R-:W1:Y:S03]  /*0f70*/  I2F.RP R6, R11 ;  /* 0x0000000b00067306 */ /* 0x000e660000209400 */
[----:B------:R-:W-:-:S05]  /*0f80*/  IMAD.MOV R5, RZ, RZ, -R5 ;  /* 0x000000ffff057224 */ /* 0x000fca00078e0a05 */
[----:B-1----:R-:W1:Y:S02]  /*0f90*/  MUFU.RCP R6, R6 ;  /* 0x0000000600067308 */ /* 0x002e640000001000 */
[----:B-1----:R-:W-:Y:S01]  /*0fa0*/  VIADD R8, R6, 0xffffffe ;  /* 0x0ffffffe06087836 */ /* 0x002fe20000000000 */
[----:B------:R-:W-:-:S05]  /*0fb0*/  LOP3.LUT R6, R0, R7, RZ, 0x3c, !PT ;  /* 0x0000000700067212 */ /* 0x000fca00078e3cff */
[----:B------:R1:W2:Y:S01]  /*0fc0*/  F2I.FTZ.U32.TRUNC.NTZ R9, R8 ;  /* 0x0000000800097305 */ /* 0x0002a2000021f000 */
[----:B------:R-:W-:Y:S01]  /*0fd0*/  ISETP.GE.AND P3, PT, R6, RZ, PT ;  /* 0x000000ff0600720c */ /* 0x000fe20003f66270 */
[----:B-1----:R-:W-:Y:S02]  /*0fe0*/  IMAD.MOV.U32 R8, RZ, RZ, RZ ;  /* 0x000000ffff087224 */ /* 0x002fe400078e00ff */
[----:B--2---:R-:W-:-:S04]  /*0ff0*/  IMAD.MOV R10, RZ, RZ, -R9 ;  /* 0x000000ffff0a7224 */ /* 0x004fc800078e0a09 */
[----:B------:R-:W-:-:S04]  /*1000*/  IMAD R15, R10, R11, RZ ;  /* 0x0000000b0a0f7224 */ /* 0x000fc800078e02ff */
[----:B------:R-:W-:-:S06]  /*1010*/  IMAD.HI.U32 R9, R9, R15, R8 ;  /* 0x0000000f09097227 */ /* 0x000fcc00078e0008 */
[----:B------:R-:W-:-:S04]  /*1020*/  IMAD.HI.U32 R9, R9, R4, RZ ;  /* 0x0000000409097227 */ /* 0x000fc800078e00ff */
[----:B------:R-:W-:-:S05]  /*1030*/  IMAD R4, R9, R5, R4 ;  /* 0x0000000509047224 */ /* 0x000fca00078e0204 */
[----:B------:R-:W-:-:S13]  /*1040*/  ISETP.GT.U32.AND P2, PT, R11, R4, PT ;  /* 0x000000040b00720c */ /* 0x000fda0003f44070 */
[----:B------:R-:W-:Y:S02]  /*1050*/  @!P2 IMAD.IADD R4, R4, 0x1, -R11 ;  /* 0x000000010404a824 */ /* 0x000fe400078e0a0b */
[----:B------:R-:W-:Y:S01]  /*1060*/  @!P2 VIADD R9, R9, 0x1 ;  /* 0x000000010909a836 */ /* 0x000fe20000000000 */
[----:B------:R-:W-:Y:S02]  /*1070*/  ISETP.NE.AND P2, PT, R7, RZ, PT ;  /* 0x000000ff0700720c */ /* 0x000fe40003f45270 */
[----:B------:R-:W-:Y:S02]  /*1080*/  ISETP.GE.U32.AND P0, PT, R4, R11, PT ;  /* 0x0000000b0400720c */ /* 0x000fe40003f06070 */
[----:B------:R-:W1:Y:S11]  /*1090*/  LDC.64 R4, c[0x0][0x380] ;  /* 0x0000e000ff047b82 */ /* 0x000e760000000a00 */
[----:B------:R-:W-:-:S04]  /*10a0*/  @P0 VIADD R9, R9, 0x1 ;  /* 0x0000000109090836 */ /* 0x000fc80000000000 */
[----:B----4-:R-:W-:-:S04]  /*10b0*/  IMAD.MOV.U32 R17, RZ, RZ, R9 ;  /* 0x000000ffff117224 */ /* 0x010fc800078e0009 */
[----:B------:R-:W-:Y:S01]  /*10c0*/  @!P3 IMAD.MOV R17, RZ, RZ, -R17 ;  /* 0x000000ffff11b224 */ /* 0x000fe200078e0a11 */
[----:B------:R-:W-:-:S05]  /*10d0*/  @!P2 LOP3.LUT R17, RZ, R7, RZ, 0x33, !PT ;  /* 0x00000007ff11a212 */ /* 0x000fca00078e33ff */
[----:B-1----:R-:W-:-:S05]  /*10e0*/  IMAD.WIDE R10, R17, 0x4, R4 ;  /* 0x00000004110a7825 */ /* 0x002fca00078e0204 */
[----:B------:R1:W2:Y:S01]  /*10f0*/  LDG.E R6, desc[UR4][R10.64] ;  /* 0x000000040a067981 */ /* 0x0002a2000c1e1900 */
[C---:B0-----:R-:W-:Y:S01]  /*1100*/  IADD3 R8, PT, PT, -R3.reuse, UR6, RZ ;  /* 0x0000000603087c10 */ /* 0x041fe2000fffe1ff */
[----:B------:R-:W-:Y:S02]  /*1110*/  VIADD R3, R3, 0xfffffffe ;  /* 0xfffffffe03037836 */ /* 0x000fe40000000000 */
[----:B------:R-:W-:Y:S02]  /*1120*/  IMAD.MOV R17, RZ, RZ, -R17 ;  /* 0x000000ffff117224 */ /* 0x000fe400078e0a11 */
[----:B------:R-:W0:Y:S02]  /*1130*/  I2F.F64.U32 R14, R3 ;  /* 0x00000003000e7312 */ /* 0x000e240000201800 */
[----:B------:R-:W-:Y:S02]  /*1140*/  IMAD R0, R7, R17, R0 ;  /* 0x0000001107007224 */ /* 0x000fe400078e0200 */
[----:B------:R-:W-:Y:S01]  /*1150*/  IMAD R17, R33, UR6, R8 ;  /* 0x0000000621117c24 */ /* 0x000fe2000f8e0208 */
[----:B0-----:R-:W-:-:S02]  /*1160*/  SHF.R.U32.HI R9, RZ, 0x14, R15 ;  /* 0x00000014ff097819 */ /* 0x001fc4000001160f */
        /* <DEDUP_REMOVED lines=10> */
[----:B------:R-:W-:Y:S01]  /*1210*/  FSEL R15, R14, 1.875, P0 ;  /* 0x3ff000000e0f7808 */ /* 0x000fe20000000000 */
[----:B------:R-:W-:-:S04]  /*1220*/  IMAD.MOV.U32 R14, RZ, RZ, RZ ;  /* 0x000000ffff0e7224 */ /* 0x000fc800078e00ff */
[----:B------:R0:W3:Y:S02]  /*1230*/  F2I.F64.TRUNC R9, R14 ;  /* 0x0000000e00097311 */ /* 0x0000e4000030d100 */
[----:B0-----:R-:W-:Y:S02]  /*1240*/  IABS R14, R0 ;  /* 0x00000000000e7213 */ /* 0x001fe40000000000 */
[-C--:B---3--:R-:W-:Y:S02]  /*1250*/  IABS R18, R9.reuse ;  /* 0x0000000900127213 */ /* 0x088fe40000000000 */
[----:B------:R-:W-:Y:S02]  /*1260*/  IABS R15, R9 ;  /* 0x00000009000f7213 */ /* 0x000fe40000000000 */
[----:B------:R-:W0:Y:S08]  /*1270*/  I2F.RP R16, R18 ;  /* 0x0000001200107306 */ /* 0x000e300000209400 */
[----:B0-----:R-:W1:Y:S02]  /*1280*/  MUFU.RCP R16, R16 ;  /* 0x0000001000107308 */ /* 0x001e640000001000 */
[----:B-1----:R-:W-:-:S06]  /*1290*/  VIADD R10, R16, 0xffffffe ;  /* 0x0ffffffe100a7836 */ /* 0x002fcc0000000000 */
[----:B------:R0:W1:Y:S02]  /*12a0*/  F2I.FTZ.U32.TRUNC.NTZ R11, R10 ;  /* 0x0000000a000b7305 */ /* 0x000064000021f000 */
[----:B0-----:R-:W-:Y:S02]  /*12b0*/  IMAD.MOV.U32 R10, RZ, RZ, RZ ;  /* 0x000000ffff0a7224 */ /* 0x001fe400078e00ff */
[----:B-1----:R-:W-:-:S04]  /*12c0*/  IMAD.MOV R19, RZ, RZ, -R11 ;  /* 0x000000ffff137224 */ /* 0x002fc800078e0a0b */
[----:B------:R-:W-:-:S04]  /*12d0*/  IMAD R7, R19, R18, RZ ;  /* 0x0000001213077224 */ /* 0x000fc800078e02ff */
[----:B------:R-:W-:-:S04]  /*12e0*/  IMAD.HI.U32 R11, R11, R7, R10 ;  /* 0x000000070b0b7227 */ /* 0x000fc800078e000a */
[----:B------:R-:W-:Y:S02]  /*12f0*/  IMAD.MOV.U32 R10, RZ, RZ, R14 ;  /* 0x000000ffff0a7224 */ /* 0x000fe400078e000e */
[----:B------:R-:W-:Y:S02]  /*1300*/  IMAD.MOV R7, RZ, RZ, -R15 ;  /* 0x000000ffff077224 */ /* 0x000fe400078e0a0f */
[----:B------:R-:W-:Y:S01]  /*1310*/  IMAD.HI.U32 R11, R11, R10, RZ ;  /* 0x0000000a0b0b7227 */ /* 0x000fe200078e00ff */
[----:B------:R-:W0:Y:S03]  /*1320*/  LDC.64 R14, c[0x0][0x388] ;  /* 0x0000e200ff0e7b82 */ /* 0x000e260000000a00 */
        /* <DEDUP_REMOVED lines=10> */
[----:B0-----:R-:W-:-:S04]  /*13d0*/  IMAD.WIDE.U32 R10, R17, 0x4, R14 ;  /* 0x00000004110a7825 */ /* 0x001fc800078e000e */
[----:B------:R-:W-:Y:S01]  /*13e0*/  @!P3 IMAD.MOV R7, RZ, RZ, -R7 ;  /* 0x000000ffff07b224 */ /* 0x000fe200078e0a07 */
[----:B------:R-:W-:-:S05]  /*13f0*/  @!P2 LOP3.LUT R7, RZ, R9, RZ, 0x33, !PT ;  /* 0x00000009ff07a212 */ /* 0x000fca00078e33ff */
[----:B------:R-:W-:Y:S01]  /*1400*/  IMAD.WIDE R4, R7, 0x4, R4 ;  /* 0x0000000407047825 */ /* 0x000fe200078e0204 */
[----:B--2---:R0:W-:Y:S05]  /*1410*/  STG.E desc[UR4][R10.64], R6 ;  /* 0x000000060a007986 */ /* 0x0041ea000c101904 */
[----:B------:R-:W2:Y:S01]  /*1420*/  LDG.E R5, desc[UR4][R4.64] ;  /* 0x0000000404057981 */ /* 0x000ea2000c1e1900 */
[----:B------:R-:W-:Y:S02]  /*1430*/  VIADD R17, R17, 0x1 ;  /* 0x0000000111117836 */ /* 0x000fe40000000000 */
[----:B------:R-:W-:Y:S02]  /*1440*/  IMAD.MOV R7, RZ, RZ, -R7 ;  /* 0x000000ffff077224 */ /* 0x000fe400078e0a07 */
[----:B------:R-:W-:-:S04]  /*1450*/  IMAD.WIDE.U32 R14, R17, 0x4, R14 ;  /* 0x00000004110e7825 */ /* 0x000fc800078e000e */
[----:B------:R-:W-:Y:S01]  /*1460*/  IMAD R0, R9, R7, R0 ;  /* 0x0000000709007224 */ /* 0x000fe200078e0200 */
[----:B--2---:R0:W-:Y:S06]  /*1470*/  STG.E desc[UR4][R14.64], R5 ;  /* 0x000000050e007986 */ /* 0x0041ec000c101904 */
.L_x_57:
[----:B------:R-:W-:Y:S05]  /*1480*/  @P1 EXIT ;  /* 0x000000000000194d */ /* 0x000fea0003800000 */
[----:B0-----:R-:W-:-:S04]  /*1490*/  VIADD R6, R3, 0xffffffff ;  /* 0xffffffff03067836 */ /* 0x001fc80000000000 */
[----:B------:R-:W0:Y:S02]  /*14a0*/  I2F.F64.U32 R4, R6 ;  /* 0x0000000600047312 */ /* 0x000e240000201800 */
[----:B0-----:R-:W-:Y:S02]  /*14b0*/  SHF.R.U32.HI R7, RZ, 0x14, R5 ;  /* 0x00000014ff077819 */ /* 0x001fe40000011605 */
        /* <DEDUP_REMOVED lines=12> */
[----:B------:R0:W1:Y:S02]  /*1580*/  F2I.F64.TRUNC R13, R4 ;  /* 0x00000004000d7311 */ /* 0x000064000030d100 */
[----:B0-----:R-:W-:Y:S02]  /*1590*/  IABS R4, R0 ;  /* 0x0000000000047213 */ /* 0x001fe40000000000 */
[-C--:B-1----:R-:W-:Y:S02]  /*15a0*/  IABS R9, R13.reuse ;  /* 0x0000000d00097213 */ /* 0x082fe40000000000 */
[-C--:B------:R-:W-:Y:S02]  /*15b0*/  IABS R5, R13.reuse ;  /* 0x0000000d00057213 */ /* 0x080fe40000000000 */
[----:B------:R-:W0:Y:S01]  /*15c0*/  I2F.RP R8, R9 ;  /* 0x0000000900087306 */ /* 0x000e220000209400 */
[----:B------:R-:W-:Y:S02]  /*15d0*/  LOP3.LUT R0, R0, R13, RZ, 0x3c, !PT ;  /* 0x0000000d00007212 */ /* 0x000fe400078e3cff */
[----:B------:R-:W-:-:S02]  /*15e0*/  IMAD.MOV R5, RZ, RZ, -R5 ;  /* 0x000000ffff057224 */ /* 0x000fc400078e0a05 */
[----:B------:R-:W-:-:S03]  /*15f0*/  ISETP.GE.AND P2, PT, R0, RZ, PT ;  /* 0x000000ff0000720c */ /* 0x000fc60003f46270 */
[----:B0-----:R-:W0:Y:S02]  /*1600*/  MUFU.RCP R8, R8 ;  /* 0x0000000800087308 */ /* 0x001e240000001000 */
[----:B0-----:R-:W-:-:S06]  /*1610*/  VIADD R6, R8, 0xffffffe ;  /* 0x0ffffffe08067836 */ /* 0x001fcc0000000000 */
[----:B------:R0:W1:Y:S02]  /*1620*/  F2I.FTZ.U32.TRUNC.NTZ R7, R6 ;  /* 0x0000000600077305 */ /* 0x000064000021f000 */
[----:B0-----:R-:W-:Y:S02]  /*1630*/  IMAD.MOV.U32 R6, RZ, RZ, RZ ;  /* 0x000000ffff067224 */ /* 0x001fe400078e00ff */
[----:B-1----:R-:W-:-:S04]  /*1640*/  IMAD.MOV R10, RZ, RZ, -R7 ;  /* 0x000000ffff0a7224 */ /* 0x002fc800078e0a07 */
        /* <DEDUP_REMOVED lines=9> */
[----:B------:R-:W0:Y:S11]  /*16e0*/  LDC.64 R4, c[0x0][0x380] ;  /* 0x0000e000ff047b82 */ /* 0x000e360000000a00 */
[----:B------:R-:W-:-:S04]  /*16f0*/  @P0 VIADD R7, R7, 0x1 ;  /* 0x0000000107070836 */ /* 0x000fc80000000000 */
[----:B------:R-:W-:Y:S01]  /*1700*/  @!P2 IMAD.MOV R7, RZ, RZ, -R7 ;  /* 0x000000ffff07a224 */ /* 0x000fe200078e0a07 */
[----:B------:R-:W-:-:S05]  /*1710*/  @!P1 LOP3.LUT R7, RZ, R13, RZ, 0x33, !PT ;  /* 0x0000000dff079212 */ /* 0x000fca00078e33ff */
[----:B0-----:R-:W-:Y:S02]  /*1720*/  IMAD.WIDE R4, R7, 0x4, R4 ;  /* 0x0000000407047825 */ /* 0x001fe400078e0204 */
[----:B------:R-:W0:Y:S04]  /*1730*/  LDC.64 R6, c[0x0][0x388] ;  /* 0x0000e200ff067b82 */ /* 0x000e280000000a00 */
[----:B------:R-:W2:Y:S01]  /*1740*/  LDG.E R5, desc[UR4][R4.64] ;  /* 0x0000000404057981 */ /* 0x000ea2000c1e1900 */
[----:B------:R-:W-:-:S04]  /*1750*/  IMAD.IADD R3, R2, 0x1, -R3 ;  /* 0x0000000102037824 */ /* 0x000fc800078e0a03 */
[----:B------:R-:W-:-:S04]  /*1760*/  IMAD R3, R33, R2, R3 ;  /* 0x0000000221037224 */ /* 0x000fc800078e0203 */
[----:B0-----:R-:W-:-:S05]  /*1770*/  IMAD.WIDE.U32 R2, R3, 0x4, R6 ;  /* 0x0000000403027825 */ /* 0x001fca00078e0006 */
[----:B--2---:R-:W-:Y:S01]  /*1780*/  STG.E desc[UR4][R2.64], R5 ;  /* 0x0000000502007986 */ /* 0x004fe2000c101904 */
[----:B------:R-:W-:Y:S05]  /*1790*/  EXIT ;  /* 0x000000000000794d */ /* 0x000fea0003800000 */
.L_x_54:
[----:B------:R-:W1:Y:S01]  /*17a0*/  LDCU UR6, c[0x0][0x394] ;  /* 0x00007280ff0677ac */ /* 0x000e620008000800 */
[----:B------:R-:W-:Y:S02]  /*17b0*/  ISETP.GE.U32.AND P0, PT, R2, 0x3, PT ;  /* 0x000000030200780c */ /* 0x000fe40003f06070 */
[----:B------:R-:W-:Y:S01]  /*17c0*/  LOP3.LUT R31, R14, 0x3, RZ, 0xc0, !PT ;  /* 0x000000030e1f7812 */ /* 0x000fe200078ec0ff */
[----:B-1----:R-:W-:-:S10]  /*17d0*/  IMAD.U32 R30, RZ, RZ, UR6 ;  /* 0x00000006ff1e7e24 */ /* 0x002fd4000f8e00ff */
[----:B------:R-:W-:Y:S05]  /*17e0*/  @!P0 BRA `(.L_x_58) ;  /* 0x0000000c00e08947 */ /* 0x000fea0003800000 */
[----:B------:R-:W1:Y:S01]  /*17f0*/  LDC R32, c[0x0][0x398] ;  /* 0x0000e600ff207b82 */ /* 0x000e620000000800 */
[C---:B------:R-:W-:Y:S01]  /*1800*/  LOP3.LUT R4, R14.reuse, 0x7ffffffc, RZ, 0xc0, !PT ;  /* 0x7ffffffc0e047812 */ /* 0x040fe200078ec0ff */
[C---:B------:R-:W-:Y:S01]  /*1810*/  VIADD R30, R14.reuse, 0xfffffffe ;  /* 0xfffffffe0e1e7836 */ /* 0x040fe20000000000 */
[----:B------:R-:W-:Y:S01]  /*1820*/  IADD3 R7, PT, PT, -R14, 0x2, RZ ;  /* 0x000000020e077810 */ /* 0x000fe20007ffe1ff */
[----:B------:R-:W-:Y:S01]  /*1830*/  IMAD R6, R33, R14, 0x3 ;  /* 0x0000000321067424 */ /* 0x000fe200078e020e */
[----:B------:R-:W2:Y:S01]  /*1840*/  LDCU UR10, c[0x0][0x398] ;  /* 0x00007300ff0a77ac */ /* 0x000ea20008000800 */
[----:B------:R-:W-:Y:S02]  /*1850*/  IMAD.MOV.U32 R5, RZ, RZ, RZ ;  /* 0x000000ffff057224 */ /* 0x000fe400078e00ff */
[----:B------:R-:W4:Y:S01]  /*1860*/  LDC.64 R10, c[0x0][0x380] ;  /* 0x0000e000ff0a7b82 */ /* 0x000f220000000a00 */
[----:B------:R-:W-:-:S07]  /*1870*/  IMAD.MOV R4, RZ, RZ, -R4 ;  /* 0x000000ffff047224 */ /* 0x000fce00078e0a04 */
[----:B------:R-:W0:Y:S02]  /*1880*/  LDC.64 R8, c[0x0][0x388] ;  /* 0x0000e200ff087b82 */ /* 0x000e240000000a00 */
.L_x_59:
[----:B------:R-:W-:Y:S01]  /*1890*/  VIADD R2, R30, 0x1 ;  /* 0x000000011e027836 */ /* 0x000fe20000000000 */
[----:B-1----:R-:W-:Y:S02]  /*18a0*/  ISETP.NE.AND P0, PT, R32, 0x1, PT ;  /* 0x000000012000780c */ /* 0x002fe40003f05270 */
[----:B---3--:R-:W-:Y:S02]  /*18b0*/  ISETP.GE.AND P1, PT, R13, RZ, PT ;  /* 0x000000ff0d00720c */ /* 0x008fe40003f26270 */
[----:B------:R-:W-:Y:S01]  /*18c0*/  MOV R34, 0x1980 ;  /* 0x0000198000227802 */ /* 0x000fe20000000f00 */
[----:B------:R-:W1:Y:S02]  /*18d0*/  I2F.F64.U32 R2, R2 ;  /* 0x0000000200027312 */ /* 0x000e640000201800 */
[----:B-1----:R-:W-:-:S04]  /*18e0*/  SHF.R.U32.HI R14, RZ, 0x14, R3 ;  /* 0x00000014ff0e7819 */ /* 0x002fc80000011603 */
[----:B------:R-:W-:-:S05]  /*18f0*/  LOP3.LUT R14, R14, 0x7ff, RZ, 0xc0, !PT ;  /* 0x000007ff0e0e7812 */ /* 0x000fca00078ec0ff */
[----:B0-----:R-:W-:Y:S01]  /*1900*/  VIADD R17, R14, 0xfffffc0c ;  /* 0xfffffc0c0e117836 */ /* 0x001fe20000000000 */
[----:B------:R-:W-:-:S04]  /*1910*/  DADD R14, -RZ, |R12| ;  /* 0x00000000ff0e7229 */ /* 0x000fc8000000050c */
[CC--:B------:R-:W-:Y:S02]  /*1920*/  SHF.L.U32 R16, R2.reuse, R17.reuse, RZ ;  /* 0x0000001102107219 */ /* 0x0c0fe400000006ff */
[----:B------:R-:W-:Y:S02]  /*1930*/  SHF.L.U64.HI R17, R2, R17, R3 ;  /* 0x0000001102117219 */ /* 0x000fe40000010203 */
[----:B------:R-:W-:Y:S02]  /*1940*/  ISETP.NE.U32.AND P4, PT, R16, RZ, PT ;  /* 0x000000ff1000720c */ /* 0x000fe40003f85070 */
[----:B------:R-:W-:Y:S02]  /*1950*/  IMAD.MOV.U32 R35, RZ, RZ, R15 ;  /* 0x000000ffff237224 */ /* 0x000fe400078e000f */
[----:B------:R-:W-:-:S13]  /*1960*/  ISETP.NE.AND.EX P4, PT, R17, -0x80000000, PT, P4 ;  /* 0x800000001100780c */ /* 0x000fda0003f85340 */
[----:B0-2-4-:R-:W-:Y:S05]  /*1970*/  CALL.REL.NOINC `($_Z16c_generate_pathsPiS_iii$__internal_accurate_pow) ;  /* 0x00000018008c7944 */ /* 0x015fea0003c00000 */
[----:B------:R-:W-:Y:S01]  /*1980*/  DADD R14, -RZ, -R2 ;  /* 0x00000000ff0e7229 */ /* 0x000fe20000000902 */
[----:B------:R-:W-:-:S09]  /*1990*/  ISETP.NE.AND P2, PT, R7, 0x1, PT ;  /* 0x000000010700780c */ /* 0x000fd20003f45270 */
[-C--:B------:R-:W-:Y:S02]  /*19a0*/  FSEL R17, R14, R2.reuse, !P4 ;  /* 0x000000020e117208 */ /* 0x080fe40006000000 */
[-C--:B------:R-:W-:Y:S02]  /*19b0*/  FSEL R16, R15, R3.reuse, !P4 ;  /* 0x000000030f107208 */ /* 0x080fe40006000000 */
[----:B------:R-:W-:Y:S02]  /*19c0*/  FSEL R14, R17, R2, !P1 ;  /* 0x00000002110e7208 */ /* 0x000fe40004800000 */
[----:B------:R-:W-:Y:S02]  /*19d0*/  FSEL R2, R16, R3, !P1 ;  /* 0x0000000310027208 */ /* 0x000fe40004800000 */
[----:B------:R-:W-:Y:S02]  /*19e0*/  FSEL R14, R14, RZ, P2 ;  /* 0x000000ff0e0e7208 */ /* 0x000fe40001000000 */
[----:B------:R-:W-:-:S02]  /*19f0*/  FSEL R2, R2, 1.875, P2 ;  /* 0x3ff0000002027808 */ /* 0x000fc40001000000 */
[----:B------:R-:W-:Y:S02]  /*1a00*/  FSEL R14, R14, RZ, P0 ;  /* 0x000000ff0e0e7208 */ /* 0x000fe40000000000 */
[----:B------:R-:W-:-:S06]  /*1a10*/  FSEL R15, R2, 1.875, P0 ;  /* 0x3ff00000020f7808 */ /* 0x000fcc0000000000 */
[----:B------:R0:W1:Y:S02]  /*1a20*/  F2I.F64.TRUNC R15, R14 ;  /* 0x0000000e000f7311 */ /* 0x000064000030d100 */
[----:B0-----:R-:W-:Y:S02]  /*1a30*/  IABS R14, R0 ;  /* 0x00000000000e7213 */ /* 0x001fe40000000000 */
[----:B-1----:R-:W-:-:S04]  /*1a40*/  IABS R17, R15 ;  /* 0x0000000f00117213 */ /* 0x002fc80000000000 */
[----:B------:R-:W0:Y:S08]  /*1a50*/  I2F.RP R16, R17 ;  /* 0x0000001100107306 */ /* 0x000e300000209400 */
[----:B0-----:R-:W0:Y:S02]  /*1a60*/  MUFU.RCP R16, R16 ;  /* 0x0000001000107308 */ /* 0x001e240000001000 */
[----:B0-----:R-:W-:-:S06]  /*1a70*/  VIADD R2, R16, 0xffffffe ;  /* 0x0ffffffe10027836 */ /* 0x001fcc0000000000 */
[----:B------:R0:W1:Y:S02]  /*1a80*/  F2I.FTZ.U32.TRUNC.NTZ R3, R2 ;  /* 0x0000000200037305 */ /* 0x000064000021f000 */
[----:B0-----:R-:W-:Y:S02]  /*1a90*/  IMAD.MOV.U32 R2, RZ, RZ, RZ ;  /* 0x000000ffff027224 */ /* 0x001fe400078e00ff */
[----:B-1----:R-:W-:-:S04]  /*1aa0*/  IMAD.MOV R18, RZ, RZ, -R3 ;  /* 0x000000ffff127224 */ /* 0x002fc800078e0a03 */
        /* <DEDUP_REMOVED lines=17> */
[----:B------:R-:W-:-:S04]  /*1bc0*/  IMAD.IADD R19, R14, 0x1, R5 ;  /* 0x000000010e137824 */ /* 0x000fc800078e0205 */
[----:B------:R-:W-:-:S06]  /*1bd0*/  IMAD.WIDE R18, R19, 0x4, R10 ;  /* 0x0000000413127825 */ /* 0x000fcc00078e020a */
[----:B------:R-:W2:Y:S01]  /*1be0*/  LDG.E R19, desc[UR4][R18.64] ;  /* 0x0000000412137981 */ /* 0x000ea2000c1e1900 */
[----:B------:R-:W0:Y:S01]  /*1bf0*/  I2F.F64.U32 R2, R30 ;  /* 0x0000001e00027312 */ /* 0x000e220000201800 */
[C---:B------:R-:W-:Y:S01]  /*1c00*/  VIADD R17, R6.reuse, 0xfffffffd ;  /* 0xfffffffd06117836 */ /* 0x040fe20000000000 */
[----:B------:R-:W-:Y:S01]  /*1c10*/  DADD R34, -RZ, |R12| ;  /* 0x00000000ff227229 */ /* 0x000fe2000000050c */
[----:B------:R-:W-:Y:S02]  /*1c20*/  IMAD.MOV R36, RZ, RZ, -R14 ;  /* 0x000000ffff247224 */ /* 0x000fe400078e0a0e */
[----:B------:R-:W-:Y:S02]  /*1c30*/  VIADD R37, R6, 0xfffffffe ;  /* 0xfffffffe06257836 */ /* 0x000fe40000000000 */
[----:B------:R-:W-:Y:S02]  /*1c40*/  IMAD R36, R15, R36, R0 ;  /* 0x000000240f247224 */ /* 0x000fe400078e0200 */
[----:B------:R-:W-:-:S03]  /*1c50*/  VIADD R0, R30, 0xfffffffe ;  /* 0xfffffffe1e007836 */ /* 0x000fc60000000000 */
[----:B------:R-:W-:Y:S01]  /*1c60*/  IMAD.MOV.U32 R14, RZ, RZ, R34 ;  /* 0x000000ffff0e7224 */ /* 0x000fe200078e0022 */
[----:B------:R-:W-:Y:S02]  /*1c70*/  MOV R34, 0x1d20 ;  /* 0x00001d2000227802 */ /* 0x000fe40000000f00 */
[----:B0-----:R-:W-:-:S04]  /*1c80*/  SHF.R.U32.HI R16, RZ, 0x14, R3 ;  /* 0x00000014ff107819 */ /* 0x001fc80000011603 */
[----:B------:R-:W-:Y:S01]  /*1c90*/  LOP3.LUT R20, R16, 0x7ff, RZ, 0xc0, !PT ;  /* 0x000007ff10147812 */ /* 0x000fe200078ec0ff */
[----:B------:R-:W-:-:S04]  /*1ca0*/  IMAD.WIDE.U32 R16, R17, 0x4, R8 ;  /* 0x0000000411107825 */ /* 0x000fc800078e0008 */
[----:B------:R-:W-:-:S05]  /*1cb0*/  VIADD R21, R20, 0xfffffc0c ;  /* 0xfffffc0c14157836 */ /* 0x000fca0000000000 */
[CC--:B------:R-:W-:Y:S02]  /*1cc0*/  SHF.L.U32 R20, R2.reuse, R21.reuse, RZ ;  /* 0x0000001502147219 */ /* 0x0c0fe400000006ff */
[----:B------:R-:W-:Y:S02]  /*1cd0*/  SHF.L.U64.HI R21, R2, R21, R3 ;  /* 0x0000001502157219 */ /* 0x000fe40000010203 */
[----:B------:R-:W-:-:S04]  /*1ce0*/  ISETP.NE.U32.AND P4, PT, R20, RZ, PT ;  /* 0x000000ff1400720c */ /* 0x000fc80003f85070 */
[----:B------:R-:W-:Y:S01]  /*1cf0*/  ISETP.NE.AND.EX P4, PT, R21, -0x80000000, PT, P4 ;  /* 0x800000001500780c */ /* 0x000fe20003f85340 */
[----:B--2---:R0:W-:-:S12]  /*1d00*/  STG.E desc[UR4][R16.64], R19 ;  /* 0x0000001310007986 */ /* 0x0041d8000c101904 */
[----:B0-----:R-:W-:Y:S05]  /*1d10*/  CALL.REL.NOINC `($_Z16c_generate_pathsPiS_iii$__internal_accurate_pow) ;  /* 0x0000001400a47944 */ /* 0x001fea0003c00000 */
[----:B------:R-:W-:Y:S01]  /*1d20*/  DADD R14, -RZ, -R2 ;  /* 0x00000000ff0e7229 */ /* 0x000fe20000000902 */
[----:B------:R-:W-:-:S09]  /*1d30*/  ISETP.NE.AND P2, PT, R7, RZ, PT ;  /* 0x000000ff0700720c */ /* 0x000fd20003f45270 */
        /* <DEDUP_REMOVED lines=33> */
[----:B------:R-:W-:-:S04]  /*1f50*/  @!P3 LOP3.LUT R14, RZ, R15, RZ, 0x33, !PT ;  /* 0x0000000fff0eb212 */ /* 0x000fc800078e33ff */
[----:B------:R-:W-:-:S05]  /*1f60*/  IADD3 R19, PT, PT, R14, UR10, R5 ;  /* 0x0000000a0e137c10 */ /* 0x000fca000fffe005 */
[----:B------:R-:W-:-:S06]  /*1f70*/  IMAD.WIDE R18, R19, 0x4, R10 ;  /* 0x0000000413127825 */ /* 0x000fcc00078e020a */
[----:B------:R0:W2:Y:S01]  /*1f80*/  LDG.E R19, desc[UR4][R18.64] ;  /* 0x0000000412137981 */ /* 0x0000a2000c1e1900 */
[----:B------:R-:W-:Y:S01]  /*1f90*/  VIADD R2, R30, 0xffffffff ;  /* 0xffffffff1e027836 */ /* 0x000fe20000000000 */
[----:B------:R-:W-:-:S05]  /*1fa0*/  DADD R34, -RZ, |R12| ;  /* 0x00000000ff227229 */ /* 0x000fca000000050c */
[----:B------:R-:W1:Y:S01]  /*1fb0*/  I2F.F64.U32 R2, R2 ;  /* 0x0000000200027312 */ /* 0x000e620000201800 */
[----:B0-----:R-:W-:-:S04]  /*1fc0*/  IMAD.MOV R18, RZ, RZ, -R14 ;  /* 0x000000ffff127224 */ /* 0x001fc800078e0a0e */
[----:B------:R-:W-:Y:S01]  /*1fd0*/  IMAD.MOV.U32 R14, RZ, RZ, R34 ;  /* 0x000000ffff0e7224 */ /* 0x000fe200078e0022 */
[----:B------:R-:W-:Y:S01]  /*1fe0*/  MOV R34, 0x20a0 ;  /* 0x000020a000227802 */ /* 0x000fe20000000f00 */
[----:B------:R-:W-:Y:S01]  /*1ff0*/  IMAD R36, R15, R18, R36 ;  /* 0x000000120f247224 */ /* 0x000fe200078e0224 */
[----:B-1----:R-:W-:-:S04]  /*2000*/  SHF.R.U32.HI R16, RZ, 0x14, R3 ;  /* 0x00000014ff107819 */ /* 0x002fc80000011603 */
        /* <DEDUP_REMOVED lines=10> */
[----:B------:R-:W-:-:S09]  /*20b0*/  ISETP.NE.AND P2, PT, R7, -0x1, PT ;  /* 0xffffffff0700780c */ /* 0x000fd20003f45270 */
        /* <DEDUP_REMOVED lines=32> */
[----:B------:R-:W-:Y:S02]  /*22c0*/  IMAD R3, R32, 0x2, R5 ;  /* 0x0000000220037824 */ /* 0x000fe400078e0205 */
[----:B------:R-:W-:Y:S01]  /*22d0*/  @!P4 IMAD.MOV R14, RZ, RZ, -R14 ;  /* 0x000000ffff0ec224 */ /* 0x000fe200078e0a0e */
[----:B------:R-:W-:-:S05]  /*22e0*/  @!P3 LOP3.LUT R14, RZ, R15, RZ, 0x33, !PT ;  /* 0x0000000fff0eb212 */ /* 0x000fca00078e33ff */
[----:B------:R-:W-:-:S04]  /*22f0*/  IMAD.IADD R3, R14, 0x1, R3 ;  /* 0x000000010e037824 */ /* 0x000fc800078e0203 */
[----:B------:R-:W-:-:S06]  /*2300*/  IMAD.WIDE R18, R3, 0x4, R10 ;  /* 0x0000000403127825 */ /* 0x000fcc00078e020a */
[----:B------:R-:W2:Y:S01]  /*2310*/  LDG.E R19, desc[UR4][R18.64] ;  /* 0x0000000412137981 */ /* 0x000ea2000c1e1900 */
[----:B------:R0:W1:Y:S01]  /*2320*/  I2F.F64.U32 R2, R0 ;  /* 0x0000000000027312 */ /* 0x0000620000201800 */
[----:B------:R-:W-:Y:S01]  /*2330*/  VIADD R17, R6, 0xffffffff ;  /* 0xffffffff06117836 */ /* 0x000fe20000000000 */
[----:B------:R-:W-:Y:S01]  /*2340*/  DADD R34, -RZ, |R12| ;  /* 0x00000000ff227229 */ /* 0x000fe2000000050c */
[----:B0-----:R-:W-:-:S09]  /*2350*/  IMAD.MOV R0, RZ, RZ, -R14 ;  /* 0x000000ffff007224 */ /* 0x001fd200078e0a0e */
        /* <DEDUP_REMOVED lines=60> */
[----:B------:R-:W-:-:S02]  /*2720*/  VIADD R6, R6, 0x4 ;  /* 0x0000000406067836 */ /* 0x000fc40000000000 */
[----:B------:R-:W-:Y:S01]  /*2730*/  IMAD R5, R32, 0x4, R5 ;  /* 0x0000000420057824 */ /* 0x000fe200078e0205 */
[----:B--2---:R0:W-:Y:S05]  /*2740*/  STG.E desc[UR4][R16.64], R15 ;  /* 0x0000000f10007986 */ /* 0x0041ea000c101904 */
[----:B------:R-:W-:Y:S05]  /*2750*/  @P0 BRA `(.L_x_59) ;  /* 0xfffffff0004c0947 */ /* 0x000fea000383ffff */
[----:B------:R-:W-:-:S07]  /*2760*/  VIADD R30, R30, 0x2 ;  /* 0x000000021e1e7836 */ /* 0x000fce0000000000 */
.L_x_58:
[----:B------:R-:W-:-:S13]  /*2770*/  ISETP.NE.AND P0, PT, R31, RZ, PT ;  /* 0x000000ff1f00720c */ /* 0x000fda0003f05270 */
[----:B0-----:R-:W-:Y:S05]  /*2780*/  @!P0 EXIT ;  /* 0x000000000000894d */ /* 0x001fea0003800000 */
[----:B------:R-:W-:-:S13]  /*2790*/  ISETP.NE.AND P0, PT, R31, 0x1, PT ;  /* 0x000000011f00780c */ /* 0x000fda0003f05270 */
[----:B------:R-:W-:Y:S05]  /*27a0*/  @!P0 BRA `(.L_x_60) ;  /* 0x0000000400f88947 */ /* 0x000fea0003800000 */
[----:B------:R-:W-:Y:S01]  /*27b0*/  VIADD R4, R30, 0xffffffff ;  /* 0xffffffff1e047836 */ /* 0x000fe20000000000 */
[----:B------:R-:W0:Y:S01]  /*27c0*/  LDCU UR6, c[0x0][0x394] ;  /* 0x00007280ff0677ac */ /* 0x000e220008000800 */
[----:B---3--:R-:W-:Y:S01]  /*27d0*/  DADD R14, -RZ, |R12| ;  /* 0x00000000ff0e7229 */ /* 0x008fe2000000050c */
[----:B------:R-:W-:Y:S01]  /*27e0*/  ISETP.NE.AND P1, PT, R32, 0x1, PT ;  /* 0x000000012000780c */ /* 0x000fe20003f25270 */
[----:B------:R-:W1:Y:S01]  /*27f0*/  I2F.F64.U32 R2, R4 ;  /* 0x0000000400027312 */ /* 0x000e620000201800 */
[----:B------:R-:W-:Y:S02]  /*2800*/  ISETP.GE.AND P0, PT, R13, RZ, PT ;  /* 0x000000ff0d00720c */ /* 0x000fe40003f06270 */
[----:B------:R-:W-:-:S05]  /*2810*/  MOV R34, 0x28c0 ;  /* 0x000028c000227802 */ /* 0x000fca0000000f00 */
[----:B------:R-:W-:Y:S01]  /*2820*/  IMAD.MOV.U32 R35, RZ, RZ, R15 ;  /* 0x000000ffff237224 */ /* 0x000fe200078e000f */
[----:B-1----:R-:W-:-:S04]  /*2830*/  SHF.R.U32.HI R5, RZ, 0x14, R3 ;  /* 0x00000014ff057819 */ /* 0x002fc80000011603 */
[----:B------:R-:W-:-:S05]  /*2840*/  LOP3.LUT R5, R5, 0x7ff, RZ, 0xc0, !PT ;  /* 0x000007ff05057812 */ /* 0x000fca00078ec0ff */
[----:B------:R-:W-:-:S05]  /*2850*/  VIADD R5, R5, 0xfffffc0c ;  /* 0xfffffc0c05057836 */ /* 0x000fca0000000000 */
[CC--:B------:R-:W-:Y:S02]  /*2860*/  SHF.L.U32 R6, R2.reuse, R5.reuse, RZ ;  /* 0x0000000502067219 */ /* 0x0c0fe400000006ff */
[----:B------:R-:W-:Y:S02]  /*2870*/  SHF.L.U64.HI R5, R2, R5, R3 ;  /* 0x0000000502057219 */ /* 0x000fe40000010203 */
[----:B------:R-:W-:Y:S02]  /*2880*/  ISETP.NE.U32.AND P4, PT, R6, RZ, PT ;  /* 0x000000ff0600720c */ /* 0x000fe40003f85070 */
[----:B0-----:R-:W-:Y:S02]  /*2890*/  IADD3 R6, PT, PT, -R30, UR6, RZ ;  /* 0x000000061e067c10 */ /* 0x001fe4000fffe1ff */
[----:B------:R-:W-:-:S13]  /*28a0*/  ISETP.NE.AND.EX P4, PT, R5, -0x80000000, PT, P4 ;  /* 0x800000000500780c */ /* 0x000fda0003f85340 */
[----:B------:R-:W-:Y:S05]  /*28b0*/  CALL.REL.NOINC `($_Z16c_generate_pathsPiS_iii$__internal_accurate_pow) ;  /* 0x0000000800bc7944 */ /* 0x000fea0003c00000 */
[----:B------:R-:W-:Y:S01]  /*28c0*/  DADD R8, -RZ, -R2 ;  /* 0x00000000ff087229 */ /* 0x000fe20000000902 */
[----:B------:R-:W-:Y:S01]  /*28d0*/  ISETP.NE.AND P2, PT, R4, RZ, PT ;  /* 0x000000ff0400720c */ /* 0x000fe20003f45270 */
[----:B------:R-:W0:Y:S01]  /*28e0*/  LDCU UR6, c[0x0][0x398] ;  /* 0x00007300ff0677ac */ /* 0x000e220008000800 */
[----:B------:R-:W-:-:S07]  /*28f0*/  IABS R14, R0 ;  /* 0x00000000000e7213 */ /* 0x000fce0000000000 */
[-C--:B------:R-:W-:Y:S02]  /*2900*/  FSEL R5, R8, R2.reuse, !P4 ;  /* 0x0000000208057208 */ /* 0x080fe40006000000 */
[-C--:B------:R-:W-:Y:S02]  /*2910*/  FSEL R8, R9, R3.reuse, !P4 ;  /* 0x0000000309087208 */ /* 0x080fe40006000000 */
[----:B------:R-:W-:Y:S02]  /*2920*/  FSEL R2, R5, R2, !P0 ;  /* 0x0000000205027208 */ /* 0x000fe40004000000 */
[----:B------:R-:W-:Y:S02]  /*2930*/  FSEL R3, R8, R3, !P0 ;  /* 0x0000000308037208 */ /* 0x000fe40004000000 */
[----:B------:R-:W-:Y:S02]  /*2940*/  FSEL R2, R2, RZ, P2 ;  /* 0x000000ff02027208 */ /* 0x000fe40001000000 */
[----:B------:R-:W-:-:S02]  /*2950*/  FSEL R3, R3, 1.875, P2 ;  /* 0x3ff0000003037808 */ /* 0x000fc40001000000 */
[----:B------:R-:W-:Y:S02]  /*2960*/  FSEL R2, R2, RZ, P1 ;  /* 0x000000ff02027208 */ /* 0x000fe40000800000 */
[----:B------:R-:W-:-:S04]  /*2970*/  FSEL R3, R3, 1.875, P1 ;  /* 0x3ff0000003037808 */ /* 0x000fc80000800000 */
[----:B------:R-:W1:Y:S02]  /*2980*/  F2I.F64.TRUNC R7, R2 ;  /* 0x0000000200077311 */ /* 0x000e64000030d100 */
[-C--:B-1----:R-:W-:Y:S02]  /*2990*/  IABS R10, R7.reuse ;  /* 0x00000007000a7213 */ /* 0x082fe40000000000 */
[----:B------:R-:W-:-:S04]  /*29a0*/  IABS R2, R7 ;  /* 0x0000000700027213 */ /* 0x000fc80000000000 */
[----:B------:R-:W1:Y:S01]  /*29b0*/  I2F.RP R5, R10 ;  /* 0x0000000a00057306 */ /* 0x000e620000209400 */
[----:B------:R-:W-:-:S07]  /*29c0*/  IMAD.MOV R3, RZ, RZ, -R2 ;  /* 0x000000ffff037224 */ /* 0x000fce00078e0a02 */
[----:B-1----:R-:W1:Y:S02]  /*29d0*/  MUFU.RCP R5, R5 ;  /* 0x0000000500057308 */ /* 0x002e640000001000 */
[----:B-1----:R-:W-:-:S06]  /*29e0*/  VIADD R8, R5, 0xffffffe ;  /* 0x0ffffffe05087836 */ /* 0x002fcc0000000000 */
[----:B------:R1:W2:Y:S02]  /*29f0*/  F2I.FTZ.U32.TRUNC.NTZ R9, R8 ;  /* 0x0000000800097305 */ /* 0x0002a4000021f000 */
[----:B-1----:R-:W-:Y:S02]  /*2a00*/  IMAD.MOV.U32 R8, RZ, RZ, RZ ;  /* 0x000000ffff087224 */ /* 0x002fe400078e00ff */
[----:B--2---:R-:W-:-:S04]  /*2a10*/  IMAD.MOV R11, RZ, RZ, -R9 ;  /* 0x000000ffff0b7224 */ /* 0x004fc800078e0a09 */
[----:B------:R-:W-:-:S04]  /*2a20*/  IMAD R11, R11, R10, RZ ;  /* 0x0000000a0b0b7224 */ /* 0x000fc800078e02ff */
[----:B------:R-:W-:-:S06]  /*2a30*/  IMAD.HI.U32 R9, R9, R11, R8 ;  /* 0x0000000b09097227 */ /* 0x000fcc00078e0008 */
[----:B------:R-:W-:Y:S02]  /*2a40*/  IMAD.HI.U32 R2, R9, R14, RZ ;  /* 0x0000000e09027227 */ /* 0x000fe400078e00ff */
[----:B------:R-:W1:Y:S02]  /*2a50*/  LDC.64 R8, c[0x0][0x380] ;  /* 0x0000e000ff087b82 */ /* 0x000e640000000a00 */
[----:B------:R-:W-:-:S05]  /*2a60*/  IMAD R3, R2, R3, R14 ;  /* 0x0000000302037224 */ /* 0x000fca00078e020e */
[----:B------:R-:W-:-:S13]  /*2a70*/  ISETP.GT.U32.AND P3, PT, R10, R3, PT ;  /* 0x000000030a00720c */ /* 0x000fda0003f64070 */
[----:B------:R-:W-:Y:S02]  /*2a80*/  @!P3 IMAD.IADD R3, R3, 0x1, -R10 ;  /* 0x000000010303b824 */ /* 0x000fe400078e0a0a */
[----:B------:R-:W-:Y:S01]  /*2a90*/  @!P3 VIADD R2, R2, 0x1 ;  /* 0x000000010202b836 */ /* 0x000fe20000000000 */
[----:B------:R-:W-:Y:S02]  /*2aa0*/  ISETP.NE.AND P3, PT, R7, RZ, PT ;  /* 0x000000ff0700720c */ /* 0x000fe40003f65270 */
[----:B------:R-:W-:Y:S02]  /*2ab0*/  ISETP.GE.U32.AND P2, PT, R3, R10, PT ;  /* 0x0000000a0300720c */ /* 0x000fe40003f46070 */
[----:B------:R-:W-:Y:S01]  /*2ac0*/  LOP3.LUT R3, R0, R7, RZ, 0x3c, !PT ;  /* 0x0000000700037212 */ /* 0x000fe200078e3cff */
[----:B------:R-:W2:Y:S03]  /*2ad0*/  LDC.64 R10, c[0x0][0x388] ;  /* 0x0000e200ff0a7b82 */ /* 0x000ea60000000a00 */
[----:B------:R-:W-:-:S07]  /*2ae0*/  ISETP.GE.AND P4, PT, R3, RZ, PT ;  /* 0x000000ff0300720c */ /* 0x000fce0003f86270 */
[----:B------:R-:W-:-:S04]  /*2af0*/  @P2 VIADD R2, R2, 0x1 ;  /* 0x0000000102022836 */ /* 0x000fc80000000000 */
[----:B------:R-:W-:-:S04]  /*2b00*/  IMAD.MOV.U32 R17, RZ, RZ, R2 ;  /* 0x000000ffff117224 */ /* 0x000fc800078e0002 */
[----:B------:R-:W-:Y:S01]  /*2b10*/  @!P4 IMAD.MOV R17, RZ, RZ, -R17 ;  /* 0x000000ffff11c224 */ /* 0x000fe200078e0a11 */
[----:B------:R-:W-:-:S05]  /*2b20*/  @!P3 LOP3.LUT R17, RZ, R7, RZ, 0x33, !PT ;  /* 0x00000007ff11b212 */ /* 0x000fca00078e33ff */
[----:B0-----:R-:W-:Y:S01]  /*2b30*/  IMAD R3, R6, UR6, R17 ;  /* 0x0000000606037c24 */ /* 0x001fe2000f8e0211 */
[----:B------:R-:W0:Y:S03]  /*2b40*/  LDCU UR6, c[0x0][0x394] ;  /* 0x00007280ff0677ac */ /* 0x000e260008000800 */
[----:B-1----:R-:W-:-:S06]  /*2b50*/  IMAD.WIDE R8, R3, 0x4, R8 ;  /* 0x0000000403087825 */ /* 0x002fcc00078e0208 */
[----:B------:R-:W3:Y:S01]  /*2b60*/  LDG.E R9, desc[UR4][R8.64] ;  /* 0x0000000408097981 */ /* 0x000ee2000c1e1900 */
[----:B------:R-:W-:Y:S01]  /*2b70*/  VIADD R30, R30, 0xfffffffe ;  /* 0xfffffffe1e1e7836 */ /* 0x000fe20000000000 */
[----:B------:R-:W-:Y:S01]  /*2b80*/  MOV R34, 0x2ca0 ;  /* 0x00002ca000227802 */ /* 0x000fe20000000f00 */
[----:B------:R-:W-:Y:S02]  /*2b90*/  IMAD.MOV R17, RZ, RZ, -R17 ;  /* 0x000000ffff117224 */ /* 0x000fe400078e0a11 */
[----:B------:R-:W1:Y:S02]  /*2ba0*/  I2F.F64.U32 R2, R30 ;  /* 0x0000001e00027312 */ /* 0x000e640000201800 */
[----:B------:R-:W-:Y:S02]  /*2bb0*/  IMAD R0, R7, R17, R0 ;  /* 0x0000001107007224 */ /* 0x000fe400078e0200 */
[----:B0-----:R-:W-:Y:S01]  /*2bc0*/  IMAD R5, R33, UR6, R6 ;  /* 0x0000000621057c24 */ /* 0x001fe2000f8e0206 */
[----:B------:R-:W-:-:S03]  /*2bd0*/  IADD3 R4, PT, PT, -R4, UR6, RZ ;  /* 0x0000000604047c10 */ /* 0x000fc6000fffe1ff */
[----:B--2---:R-:W-:Y:S01]  /*2be0*/  IMAD.WIDE.U32 R10, R5, 0x4, R10 ;  /* 0x00000004050a7825 */ /* 0x004fe200078e000a */
[----:B-1----:R-:W-:-:S04]  /*2bf0*/  SHF.R.U32.HI R14, RZ, 0x14, R3 ;  /* 0x00000014ff0e7819 */ /* 0x002fc80000011603 */
[----:B------:R-:W-:-:S05]  /*2c00*/  LOP3.LUT R14, R14, 0x7ff, RZ, 0xc0, !PT ;  /* 0x000007ff0e0e7812 */ /* 0x000fca00078ec0ff */
[----:B------:R-:W-:Y:S01]  /*2c10*/  VIADD R19, R14, 0xfffffc0c ;  /* 0xfffffc0c0e137836 */ /* 0x000fe20000000000 */
[----:B------:R-:W-:-:S04]  /*2c20*/  DADD R14, -RZ, |R12| ;  /* 0x00000000ff0e7229 */ /* 0x000fc8000000050c */
[CC--:B------:R-:W-:Y:S02]  /*2c30*/  SHF.L.U32 R6, R2.reuse, R19.reuse, RZ ;  /* 0x0000001302067219 */ /* 0x0c0fe400000006ff */
[----:B------:R-:W-:Y:S02]  /*2c40*/  SHF.L.U64.HI R19, R2, R19, R3 ;  /* 0x0000001302137219 */ /* 0x000fe40000010203 */
[----:B------:R-:W-:Y:S02]  /*2c50*/  ISETP.NE.U32.AND P4, PT, R6, RZ, PT ;  /* 0x000000ff0600720c */ /* 0x000fe40003f85070 */
[----:B------:R-:W-:Y:S02]  /*2c60*/  IMAD.MOV.U32 R35, RZ, RZ, R15 ;  /* 0x000000ffff237224 */ /* 0x000fe400078e000f */
[----:B------:R-:W-:Y:S01]  /*2c70*/  ISETP.NE.AND.EX P4, PT, R19, -0x80000000, PT, P4 ;  /* 0x800000001300780c */ /* 0x000fe20003f85340 */
[----:B---3--:R0:W-:-:S12]  /*2c80*/  STG.E desc[UR4][R10.64], R9 ;  /* 0x000000090a007986 */ /* 0x0081d8000c101904 */
[----:B0-----:R-:W-:Y:S05]  /*2c90*/  CALL.REL.NOINC `($_Z16c_generate_pathsPiS_iii$__internal_accurate_pow) ;  /* 0x0000000400c47944 */ /* 0x001fea0003c00000 */
[----:B------:R-:W-:Y:S01]  /*2ca0*/  DADD R6, -RZ, -R2 ;  /* 0x00000000ff067229 */ /* 0x000fe20000000902 */
[----:B------:R-:W-:Y:S01]  /*2cb0*/  ISETP.NE.AND P2, PT, R30, RZ, PT ;  /* 0x000000ff1e00720c */ /* 0x000fe20003f45270 */
[----:B------:R-:W0:Y:S01]  /*2cc0*/  LDC R32, c[0x0][0x398] ;  /* 0x0000e600ff207b82 */ /* 0x000e220000000800 */
        /* <DEDUP_REMOVED lines=9> */
[----:B------:R-:W1:Y:S02]  /*2d60*/  F2I.F64.TRUNC R3, R2 ;  /* 0x0000000200037311 */ /* 0x000e64000030d100 */
[-C--:B-1----:R-:W-:Y:S02]  /*2d70*/  IABS R9, R3.reuse ;  /* 0x0000000300097213 */ /* 0x082fe40000000000 */
[----:B------:R-:W-:-:S04]  /*2d80*/  IABS R2, R3 ;  /* 0x0000000300027213 */ /* 0x000fc80000000000 */
[----:B------:R-:W1:Y:S08]  /*2d90*/  I2F.RP R8, R9 ;  /* 0x0000000900087306 */ /* 0x000e700000209400 */
[----:B-1----:R-:W1:Y:S02]  /*2da0*/  MUFU.RCP R8, R8 ;  /* 0x0000000800087308 */ /* 0x002e640000001000 */
[----:B-1----:R-:W-:-:S06]  /*2db0*/  VIADD R6, R8, 0xffffffe ;  /* 0x0ffffffe08067836 */ /* 0x002fcc0000000000 */
[----:B------:R1:W2:Y:S02]  /*2dc0*/  F2I.FTZ.U32.TRUNC.NTZ R7, R6 ;  /* 0x0000000600077305 */ /* 0x0002a4000021f000 */
[----:B-1----:R-:W-:Y:S02]  /*2dd0*/  IMAD.MOV.U32 R6, RZ, RZ, RZ ;  /* 0x000000ffff067224 */ /* 0x002fe400078e00ff */
[----:B--2---:R-:W-:-:S04]  /*2de0*/  IMAD.MOV R10, RZ, RZ, -R7 ;  /* 0x000000ffff0a7224 */ /* 0x004fc800078e0a07 */
[----:B------:R-:W-:Y:S02]  /*2df0*/  IMAD R11, R10, R9, RZ ;  /* 0x000000090a0b7224 */ /* 0x000fe400078e02ff */
[----:B------:R-:W-:Y:S02]  /*2e00*/  IMAD.MOV.U32 R10, RZ, RZ, R14 ;  /* 0x000000ffff0a7224 */ /* 0x000fe400078e000e */
        /* <DEDUP_REMOVED lines=10> */
[----:B------:R-:W-:Y:S02]  /*2eb0*/  ISETP.GE.AND P2, PT, R6, RZ, PT ;  /* 0x000000ff0600720c */ /* 0x000fe40003f46270 */
[----:B------:R-:W1:Y:S05]  /*2ec0*/  LDC.64 R6, c[0x0][0x380] ;  /* 0x0000e000ff067b82 */ /* 0x000e6a0000000a00 */
[----:B------:R-:W-:-:S06]  /*2ed0*/  @P0 VIADD R2, R2, 0x1 ;  /* 0x0000000102020836 */ /* 0x000fcc0000000000 */
[----:B------:R-:W-:Y:S01]  /*2ee0*/  @!P2 IMAD.MOV R2, RZ, RZ, -R2 ;  /* 0x000000ffff02a224 */ /* 0x000fe200078e0a02 */
[----:B------:R-:W-:-:S05]  /*2ef0*/  @!P1 LOP3.LUT R2, RZ, R3, RZ, 0x33, !PT ;  /* 0x00000003ff029212 */ /* 0x000fca00078e33ff */
[----:B0-----:R-:W-:-:S04]  /*2f00*/  IMAD R9, R4, R32, R2 ;  /* 0x0000002004097224 */ /* 0x001fc800078e0202 */
[----:B-1----:R-:W-:Y:S02]  /*2f10*/  IMAD.WIDE R6, R9, 0x4, R6 ;  /* 0x0000000409067825 */ /* 0x002fe400078e0206 */
[----:B------:R-:W0:Y:S04]  /*2f20*/  LDC.64 R8, c[0x0][0x388] ;  /* 0x0000e200ff087b82 */ /* 0x000e280000000a00 */
[----:B------:R-:W2:Y:S01]  /*2f30*/  LDG.E R7, desc[UR4][R6.64] ;  /* 0x0000000406077981 */ /* 0x000ea2000c1e1900 */
[----:B------:R-:W-:Y:S02]  /*2f40*/  VIADD R5, R5, 0x1 ;  /* 0x0000000105057836 */ /* 0x000fe40000000000 */
[----:B------:R-:W-:-:S04]  /*2f50*/  IMAD.MOV R2, RZ, RZ, -R2 ;  /* 0x000000ffff027224 */ /* 0x000fc800078e0a02 */
[----:B------:R-:W-:Y:S02]  /*2f60*/  IMAD R0, R3, R2, R0 ;  /* 0x0000000203007224 */ /* 0x000fe400078e0200 */
[----:B0-----:R-:W-:-:S05]  /*2f70*/  IMAD.WIDE.U32 R4, R5, 0x4, R8 ;  /* 0x0000000405047825 */ /* 0x001fca00078e0008 */
[----:B--2---:R0:W-:Y:S02]  /*2f80*/  STG.E desc[UR4][R4.64], R7 ;  /* 0x0000000704007986 */ /* 0x0041e4000c101904 */
.L_x_60:
[----:B0-----:R-:W0:Y:S02]  /*2f90*/  LDC R7, c[0x0][0x394] ;  /* 0x0000e500ff077b82 */ /* 0x001e240000000800 */
[----:B0-----:R-:W-:-:S04]  /*2fa0*/  LOP3.LUT R2, R7, 0x1, RZ, 0xc0, !PT ;  /* 0x0000000107027812 */ /* 0x001fc800078ec0ff */
[----:B------:R-:W-:-:S13]  /*2fb0*/  ISETP.NE.U32.AND P0, PT, R2, 0x1, PT ;  /* 0x000000010200780c */ /* 0x000fda0003f05070 */
[----:B------:R-:W-:Y:S05]  /*2fc0*/  @P0 EXIT ;  /* 0x000000000000094d */ /* 0x000fea0003800000 */
[----:B------:R-:W-:Y:S01]  /*2fd0*/  VIADD R4, R30, 0xffffffff ;  /* 0xffffffff1e047836 */ /* 0x000fe20000000000 */
[----:B---3--:R-:W-:Y:S01]  /*2fe0*/  DADD R14, -RZ, |R12| ;  /* 0x00000000ff0e7229 */ /* 0x008fe2000000050c */
[----:B------:R-:W-:Y:S01]  /*2ff0*/  ISETP.GE.AND P0, PT, R13, RZ, PT ;  /* 0x000000ff0d00720c */ /* 0x000fe20003f06270 */
[----:B------:R-:W-:Y:S01]  /*3000*/  IMAD.IADD R30, R7, 0x1, -R30 ;  /* 0x00000001071e7824 */ /* 0x000fe200078e0a1e */
[----:B------:R-:W0:Y:S01]  /*3010*/  I2F.F64.U32 R2, R4 ;  /* 0x0000000400027312 */ /* 0x000e220000201800 */
[----:B------:R-:W-:Y:S02]  /*3020*/  ISETP.NE.AND P1, PT, R32, 0x1, PT ;  /* 0x000000012000780c */ /* 0x000fe40003f25270 */
[----:B------:R-:W-:-:S04]  /*3030*/  MOV R34, 0x30d0 ;  /* 0x000030d000227802 */ /* 0x000fc80000000f00 */
[----:B------:R-:W-:Y:S01]  /*3040*/  IMAD.MOV.U32 R35, RZ, RZ, R15 ;  /* 0x000000ffff237224 */ /* 0x000fe200078e000f */
[----:B0-----:R-:W-:-:S04]  /*3050*/  SHF.R.U32.HI R5, RZ, 0x14, R3 ;  /* 0x00000014ff057819 */ /* 0x001fc80000011603 */
[----:B------:R-:W-:-:S05]  /*3060*/  LOP3.LUT R5, R5, 0x7ff, RZ, 0xc0, !PT ;  /* 0x000007ff05057812 */ /* 0x000fca00078ec0ff */
[----:B------:R-:W-:-:S05]  /*3070*/  VIADD R5, R5, 0xfffffc0c ;  /* 0xfffffc0c05057836 */ /* 0x000fca0000000000 */
[CC--:B------:R-:W-:Y:S02]  /*3080*/  SHF.L.U32 R6, R2.reuse, R5.reuse, RZ ;  /* 0x0000000502067219 */ /* 0x0c0fe400000006ff */
[----:B------:R-:W-:Y:S02]  /*3090*/  SHF.L.U64.HI R5, R2, R5, R3 ;  /* 0x0000000502057219 */ /* 0x000fe40000010203 */
[----:B------:R-:W-:-:S04]  /*30a0*/  ISETP.NE.U32.AND P4, PT, R6, RZ, PT ;  /* 0x000000ff0600720c */ /* 0x000fc80003f85070 */
[----:B------:R-:W-:-:S13]  /*30b0*/  ISETP.NE.AND.EX P4, PT, R5, -0x80000000, PT, P4 ;  /* 0x800000000500780c */ /* 0x000fda0003f85340 */
[----:B------:R-:W-:Y:S05]  /*30c0*/  CALL.REL.NOINC `($_Z16c_generate_pathsPiS_iii$__internal_accurate_pow) ;  /* 0x0000000000b87944 */ /* 0x000fea0003c00000 */
[----:B------:R-:W-:Y:S01]  /*30d0*/  DADD R6, -RZ, -R2 ;  /* 0x00000000ff067229 */ /* 0x000fe20000000902 */
[----:B------:R-:W-:Y:S01]  /*30e0*/  ISETP.NE.AND P2, PT, R4, RZ, PT ;  /* 0x000000ff0400720c */ /* 0x000fe20003f45270 */
[----:B------:R-:W0:Y:S08]  /*30f0*/  LDCU UR6, c[0x0][0x398] ;  /* 0x00007300ff0677ac */ /* 0x000e300008000800 */
[----:B------:R-:W-:-:S02]  /*3100*/  FSEL R5, R6, R2, !P4 ;  /* 0x0000000206057208 */ /* 0x000fc40006000000 */
[-C--:B------:R-:W-:Y:S02]  /*3110*/  FSEL R6, R7, R3.reuse, !P4 ;  /* 0x0000000307067208 */ /* 0x080fe40006000000 */
[----:B------:R-:W-:Y:S02]  /*3120*/  FSEL R2, R5, R2, !P0 ;  /* 0x0000000205027208 */ /* 0x000fe40004000000 */
[----:B------:R-:W-:Y:S02]  /*3130*/  FSEL R3, R6, R3, !P0 ;  /* 0x0000000306037208 */ /* 0x000fe40004000000 */
[----:B------:R-:W-:Y:S02]  /*3140*/  FSEL R2, R2, RZ, P2 ;  /* 0x000000ff02027208 */ /* 0x000fe40001000000 */
[----:B------:R-:W-:Y:S02]  /*3150*/  FSEL R3, R3, 1.875, P2 ;  /* 0x3ff0000003037808 */ /* 0x000fe40001000000 */
[----:B------:R-:W-:-:S02]  /*3160*/  FSEL R2, R2, RZ, P1 ;  /* 0x000000ff02027208 */ /* 0x000fc40000800000 */
[----:B------:R-:W-:-:S04]  /*3170*/  FSEL R3, R3, 1.875, P1 ;  /* 0x3ff0000003037808 */ /* 0x000fc80000800000 */
[----:B------:R1:W2:Y:S02]  /*3180*/  F2I.F64.TRUNC R11, R2 ;  /* 0x00000002000b7311 */ /* 0x0002a4000030d100 */
[----:B-1----:R-:W-:Y:S02]  /*3190*/  IABS R2, R0 ;  /* 0x0000000000027213 */ /* 0x002fe40000000000 */
[-C--:B--2---:R-:W-:Y:S02]  /*31a0*/  IABS R7, R11.reuse ;  /* 0x0000000b00077213 */ /* 0x084fe40000000000 */
[-C--:B------:R-:W-:Y:S02]  /*31b0*/  IABS R3, R11.reuse ;  /* 0x0000000b00037213 */ /* 0x080fe40000000000 */
[----:B------:R-:W1:Y:S01]  /*31c0*/  I2F.RP R6, R7 ;  /* 0x0000000700067306 */ /* 0x000e620000209400 */
[----:B------:R-:W-:Y:S02]  /*31d0*/  LOP3.LUT R0, R0, R11, RZ, 0x3c, !PT ;  /* 0x0000000b00007212 */ /* 0x000fe400078e3cff */
[----:B------:R-:W-:-:S02]  /*31e0*/  IMAD.MOV R3, RZ, RZ, -R3 ;  /* 0x000000ffff037224 */ /* 0x000fc400078e0a03 */
[----:B------:R-:W-:-:S03]  /*31f0*/  ISETP.GE.AND P2, PT, R0, RZ, PT ;  /* 0x000000ff0000720c */ /* 0x000fc60003f46270 */
[----:B-1----:R-:W1:Y:S02]  /*3200*/  MUFU.RCP R6, R6 ;  /* 0x0000000600067308 */ /* 0x002e640000001000 */
[----:B-1----:R-:W-:-:S06]  /*3210*/  VIADD R4, R6, 0xffffffe ;  /* 0x0ffffffe06047836 */ /* 0x002fcc0000000000 */
[----:B------:R1:W2:Y:S02]  /*3220*/  F2I.FTZ.U32.TRUNC.NTZ R5, R4 ;  /* 0x0000000400057305 */ /* 0x0002a4000021f000 */
        /* <DEDUP_REMOVED lines=13> */
[----:B------:R-:W-:Y:S01]  /*3300*/  @!P2 IMAD.MOV R5, RZ, RZ, -R5 ;  /* 0x000000ffff05a224 */ /* 0x000fe200078e0a05 */
[----:B------:R-:W-:-:S05]  /*3310*/  @!P1 LOP3.LUT R5, RZ, R11, RZ, 0x33, !PT ;  /* 0x0000000bff059212 */ /* 0x000fca00078e33ff */
[----:B0-----:R-:W-:Y:S01]  /*3320*/  IMAD R5, R30, UR6, R5 ;  /* 0x000000061e057c24 */ /* 0x001fe2000f8e0205 */
[----:B------:R-:W0:Y:S03]  /*3330*/  LDCU UR6, c[0x0][0x394] ;  /* 0x00007280ff0677ac */ /* 0x000e260008000800 */
[----:B-1----:R-:W-:Y:S02]  /*3340*/  IMAD.WIDE R2, R5, 0x4, R2 ;  /* 0x0000000405027825 */ /* 0x002fe400078e0202 */
[----:B------:R-:W1:Y:S04]  /*3350*/  LDC.64 R4, c[0x0][0x388] ;  /* 0x0000e200ff047b82 */ /* 0x000e680000000a00 */
[----:B------:R-:W2:Y:S01]  /*3360*/  LDG.E R3, desc[UR4][R2.64] ;  /* 0x0000000402037981 */ /* 0x000ea2000c1e1900 */
[----:B0-----:R-:W-:-:S04]  /*3370*/  IMAD R33, R33, UR6, R30 ;  /* 0x0000000621217c24 */ /* 0x001fc8000f8e021e */
[----:B-1----:R-:W-:-:S05]  /*3380*/  IMAD.WIDE.U32 R4, R33, 0x4, R4 ;  /* 0x0000000421047825 */ /* 0x002fca00078e0004 */
[----:B--2---:R-:W-:Y:S01]  /*3390*/  STG.E desc[UR4][R4.64], R3 ;  /* 0x0000000304007986 */ /* 0x004fe2000c101904 */
[----:B------:R-:W-:Y:S05]  /*33a0*/  EXIT ;  /* 0x000000000000794d */ /* 0x000fea0003800000 */
        .type           $_Z16c_generate_pathsPiS_iii$__internal_accurate_pow,@function
        .size           $_Z16c_generate_pathsPiS_iii$__internal_accurate_pow,(.L_x_99 - $_Z16c_generate_pathsPiS_iii$__internal_accurate_pow)
$_Z16c_generate_pathsPiS_iii$__internal_accurate_pow:
[----:B------:R-:W-:Y:S01]  /*33b0*/  ISETP.GT.U32.AND P2, PT, R35, 0xfffff, PT ;  /* 0x000fffff2300780c */ /* 0x000fe20003f44070 */
[--C-:B------:R-:W-:Y:S01]  /*33c0*/  IMAD.MOV.U32 R15, RZ, RZ, R35.reuse ;  /* 0x000000ffff0f7224 */ /* 0x100fe200078e0023 */
[----:B------:R-:W-:Y:S01]  /*33d0*/  UMOV UR6, 0x7d2cafe2 ;  /* 0x7d2cafe200067882 */ /* 0x000fe20000000000 */
[----:B------:R-:W-:Y:S01]  /*33e0*/  IMAD.MOV.U32 R18, RZ, RZ, 0x41ad3b5a ;  /* 0x41ad3b5aff127424 */ /* 0x000fe200078e00ff */
[----:B------:R-:W-:Y:S01]  /*33f0*/  UMOV UR7, 0x3eb0f5ff ;  /* 0x3eb0f5ff00077882 */ /* 0x000fe20000000000 */
[----:B------:R-:W-:Y:S01]  /*3400*/  IMAD.MOV.U32 R19, RZ, RZ, 0x3ed0f5d2 ;  /* 0x3ed0f5d2ff137424 */ /* 0x000fe200078e00ff */
[----:B------:R-:W-:Y:S01]  /*3410*/  SHF.R.U32.HI R35, RZ, 0x14, R35 ;  /* 0x00000014ff237819 */ /* 0x000fe20000011623 */
[----:B------:R-:W-:Y:S01]  /*3420*/  UMOV UR8, 0x3b39803f ;  /* 0x3b39803f00087882 */ /* 0x000fe20000000000 */
[----:B------:R-:W-:-:S05]  /*3430*/  UMOV UR9, 0x3c7abc9e ;  /* 0x3c7abc9e00097882 */ /* 0x000fca0000000000 */
[----:B------:R-:W-:-:S10]  /*3440*/  @!P2 DMUL R24, R14, 1.80143985094819840000e+16 ;  /* 0x435000000e18a828 */ /* 0x000fd40000000000 */
[----:B------:R-:W-:Y:S01]  /*3450*/  @!P2 IMAD.MOV.U32 R15, RZ, RZ, R25 ;  /* 0x000000ffff0fa224 */ /* 0x000fe200078e0019 */
[----:B------:R-:W-:Y:S01]  /*3460*/  @!P2 LEA.HI R35, R25, 0xffffffca, RZ, 0xc ;  /* 0xffffffca1923a811 */ /* 0x000fe200078f60ff */
[----:B------:R-:W-:-:S03]  /*3470*/  @!P2 IMAD.MOV.U32 R14, RZ, RZ, R24 ;  /* 0x000000ffff0ea224 */ /* 0x000fc600078e0018 */
[----:B------:R-:W-:Y:S01]  /*3480*/  LOP3.LUT R15, R15, 0x800fffff, RZ, 0xc0, !PT ;  /* 0x800fffff0f0f7812 */ /* 0x000fe200078ec0ff */
[----:B------:R-:W-:Y:S02]  /*3490*/  IMAD.MOV.U32 R16, RZ, RZ, R14 ;  /* 0x000000ffff107224 */ /* 0x000fe400078e000e */
[----:B------:R-:W-:Y:S01]  /*34a0*/  IMAD.MOV.U32 R14, RZ, RZ, RZ ;  /* 0x000000ffff0e7224 */ /* 0x000fe200078e00ff */
[----:B------:R-:W-:-:S04]  /*34b0*/  LOP3.LUT R17, R15, 0x3ff00000, RZ, 0xfc, !PT ;  /* 0x3ff000000f117812 */ /* 0x000fc800078efcff */
[----:B------:R-:W-:-:S13]  /*34c0*/  ISETP.GE.U32.AND P3, PT, R17, 0x3ff6a09f, PT ;  /* 0x3ff6a09f1100780c */ /* 0x000fda0003f66070 */
[----:B------:R-:W-:-:S04]  /*34d0*/  @P3 VIADD R15, R17, 0xfff00000 ;  /* 0xfff00000110f3836 */ /* 0x000fc80000000000 */
[----:B------:R-:W-:-:S06]  /*34e0*/  @P3 IMAD.MOV.U32 R17, RZ, RZ, R15 ;  /* 0x000000ffff113224 */ /* 0x000fcc00078e000f */
[C---:B------:R-:W-:Y:S02]  /*34f0*/  DADD R22, R16.reuse, 1 ;  /* 0x3ff0000010167429 */ /* 0x040fe40000000000 */
[----:B------:R-:W-:-:S04]  /*3500*/  DADD R16, R16, -1 ;  /* 0xbff0000010107429 */ /* 0x000fc80000000000 */
[----:B------:R-:W0:Y:S02]  /*3510*/  MUFU.RCP64H R15, R23 ;  /* 0x00000017000f7308 */ /* 0x000e240000001800 */
[----:B0-----:R-:W-:-:S08]  /*3520*/  DFMA R20, -R22, R14, 1 ;  /* 0x3ff000001614742b */ /* 0x001fd0000000010e */
[----:B------:R-:W-:-:S08]  /*3530*/  DFMA R20, R20, R20, R20 ;  /* 0x000000141414722b */ /* 0x000fd00000000014 */
[----:B------:R-:W-:-:S08]  /*3540*/  DFMA R20, R14, R20, R14 ;  /* 0x000000140e14722b */ /* 0x000fd0000000000e */
[----:B------:R-:W-:-:S08]  /*3550*/  DMUL R14, R16, R20 ;  /* 0x00000014100e7228 */ /* 0x000fd00000000000 */
[----:B------:R-:W-:-:S08]  /*3560*/  DFMA R14, R16, R20, R14 ;  /* 0x00000014100e722b */ /* 0x000fd0000000000e */
[----:B------:R-:W-:-:S08]  /*3570*/  DMUL R26, R14, R14 ;  /* 0x0000000e0e1a7228 */ /* 0x000fd00000000000 */
[----:B------:R-:W-:Y:S01]  /*3580*/  DFMA R18, R26, UR6, R18 ;  /* 0x000000061a127c2b */ /* 0x000fe20008000012 */
[----:B------:R-:W-:Y:S01]  /*3590*/  UMOV UR6, 0x75488a3f ;  /* 0x75488a3f00067882 */ /* 0x000fe20000000000 */
[----:B------:R-:W-:-:S06]  /*35a0*/  UMOV UR7, 0x3ef3b20a ;  /* 0x3ef3b20a00077882 */ /* 0x000fcc0000000000 */
[----:B------:R-:W-:Y:S01]  /*35b0*/  DFMA R22, R26, R18, UR6 ;  /* 0x000000061a167e2b */ /* 0x000fe20008000012 */
[----:B------:R-:W-:Y:S01]  /*35c0*/  UMOV UR6, 0xe4faecd5 ;  /* 0xe4faecd500067882 */ /* 0x000fe20000000000 */
[----:B------:R-:W-:Y:S01]  /*35d0*/  UMOV UR7, 0x3f1745cd ;  /* 0x3f1745cd00077882 */ /* 0x000fe20000000000 */
[----:B------:R-:W-:-:S05]  /*35e0*/  DADD R18, R16, -R14 ;  /* 0x0000000010127229 */ /* 0x000fca000000080e */
[----:B------:R-:W-:Y:S01]  /*35f0*/  DFMA R22, R26, R22, UR6 ;  /* 0x000000061a167e2b */ /* 0x000fe20008000016 */
[----:B------:R-:W-:Y:S01]  /*3600*/  UMOV UR6, 0x258a578b ;  /* 0x258a578b00067882 */ /* 0x000fe20000000000 */
[----:B------:R-:W-:Y:S01]  /*3610*/  UMOV UR7, 0x3f3c71c7 ;  /* 0x3f3c71c700077882 */ /* 0x000fe20000000000 */
[----:B------:R-:W-:-:S05]  /*3620*/  DADD R18, R18, R18 ;  /* 0x0000000012127229 */ /* 0x000fca0000000012 */
[----:B------:R-:W-:Y:S01]  /*3630*/  DFMA R22, R26, R22, UR6 ;  /* 0x000000061a167e2b */ /* 0x000fe20008000016 */
[----:B------:R-:W-:Y:S01]  /*3640*/  UMOV UR6, 0x9242b910 ;  /* 0x9242b91000067882 */ /* 0x000fe20000000000 */
[----:B------:R-:W-:Y:S01]  /*3650*/  UMOV UR7, 0x3f624924 ;  /* 0x3f62492400077882 */ /* 0x000fe20000000000 */
[----:B------:R-:W-:-:S05]  /*3660*/  DFMA R18, R16, -R14, R18 ;  /* 0x8000000e1012722b */ /* 0x000fca0000000012 */
[----:B------:R-:W-:Y:S01]  /*3670*/  DFMA R22, R26, R22, UR6 ;  /* 0x000000061a167e2b */ /* 0x000fe20008000016 */
[----:B------:R-:W-:Y:S01]  /*3680*/  UMOV UR6, 0x99999dfb ;  /* 0x99999dfb00067882 */ /* 0x000fe20000000000 */
[----:B------:R-:W-:Y:S01]  /*3690*/  UMOV UR7, 0x3f899999 ;  /* 0x3f89999900077882 */ /* 0x000fe20000000000 */
[----:B------:R-:W-:-:S05]  /*36a0*/  DMUL R18, R20, R18 ;  /* 0x0000001214127228 */ /* 0x000fca0000000000 */
[----:B------:R-:W-:Y:S01]  /*36b0*/  DFMA R22, R26, R22, UR6 ;  /* 0x000000061a167e2b */ /* 0x000fe20008000016 */
[----:B------:R-:W-:Y:S01]  /*36c0*/  UMOV UR6, 0x55555555 ;  /* 0x5555555500067882 */ /* 0x000fe20000000000 */
[----:B------:R-:W-:-:S03]  /*36d0*/  UMOV UR7, 0x3fb55555 ;  /* 0x3fb5555500077882 */ /* 0x000fc60000000000 */
[----:B------:R-:W-:Y:S02]  /*36e0*/  VIADD R25, R19, 0x100000 ;  /* 0x0010000013197836 */ /* 0x000fe40000000000 */
[----:B------:R-:W-:Y:S01]  /*36f0*/  IMAD.MOV.U32 R24, RZ, RZ, R18 ;  /* 0x000000ffff187224 */ /* 0x000fe200078e0012 */
[----:B------:R-:W-:-:S08]  /*3700*/  DFMA R16, R26, R22, UR6 ;  /* 0x000000061a107e2b */ /* 0x000fd00008000016 */
[----:B------:R-:W-:Y:S01]  /*3710*/  DADD R20, -R16, UR6 ;  /* 0x0000000610147e29 */ /* 0x000fe20008000100 */
[----:B------:R-:W-:Y:S01]  /*3720*/  UMOV UR6, 0xb9e7b0 ;  /* 0x00b9e7b000067882 */ /* 0x000fe20000000000 */
[----:B------:R-:W-:-:S06]  /*3730*/  UMOV UR7, 0x3c46a4cb ;  /* 0x3c46a4cb00077882 */ /* 0x000fcc0000000000 */
[----:B------:R-:W-:Y:S02]  /*3740*/  DFMA R20, R26, R22, R20 ;  /* 0x000000161a14722b */ /* 0x000fe40000000014 */
[----:B------:R-:W-:-:S06]  /*3750*/  DMUL R22, R14, R14 ;  /* 0x0000000e0e167228 */ /* 0x000fcc0000000000 */
[----:B------:R-:W-:Y:S01]  /*3760*/  DADD R20, R20, -UR6 ;  /* 0x8000000614147e29 */ /* 0x000fe20008000000 */
[----:B------:R-:W-:Y:S01]  /*3770*/  UMOV UR6, 0x80000000 ;  /* 0x8000000000067882 */ /* 0x000fe20000000000 */
[----:B------:R-:W-:Y:S01]  /*3780*/  DFMA R26, R14, R14, -R22 ;  /* 0x0000000e0e1a722b */ /* 0x000fe20000000816 */
[----:B------:R-:W-:-:S07]  /*3790*/  UMOV UR7, 0x43300000 ;  /* 0x4330000000077882 */ /* 0x000fce0000000000 */
[C---:B------:R-:W-:Y:S02]  /*37a0*/  DFMA R24, R14.reuse, R24, R26 ;  /* 0x000000180e18722b */ /* 0x040fe4000000001a */
[----:B------:R-:W-:-:S08]  /*37b0*/  DMUL R26, R14, R22 ;  /* 0x000000160e1a7228 */ /* 0x000fd00000000000 */
[----:B------:R-:W-:-:S08]  /*37c0*/  DFMA R28, R14, R22, -R26 ;  /* 0x000000160e1c722b */ /* 0x000fd0000000081a */
[----:B------:R-:W-:Y:S02]  /*37d0*/  DFMA R28, R18, R22, R28 ;  /* 0x00000016121c722b */ /* 0x000fe4000000001c */
[----:B------:R-:W-:-:S06]  /*37e0*/  DADD R22, R16, R20 ;  /* 0x0000000010167229 */ /* 0x000fcc0000000014 */
[----:B------:R-:W-:Y:S02]  /*37f0*/  DFMA R24, R14, R24, R28 ;  /* 0x000000180e18722b */ /* 0x000fe4000000001c */
[----:B------:R-:W-:-:S08]  /*3800*/  DADD R28, R16, -R22 ;  /* 0x00000000101c7229 */ /* 0x000fd00000000816 */
[----:B------:R-:W-:Y:S02]  /*3810*/  DADD R28, R20, R28 ;  /* 0x00000000141c7229 */ /* 0x000fe4000000001c */
[----:B------:R-:W-:-:S08]  /*3820*/  DMUL R20, R22, R26 ;  /* 0x0000001a16147228 */ /* 0x000fd00000000000 */
[----:B------:R-:W-:-:S08]  /*3830*/  DFMA R16, R22, R26, -R20 ;  /* 0x0000001a1610722b */ /* 0x000fd00000000814 */
[----:B------:R-:W-:-:S08]  /*3840*/  DFMA R16, R22, R24, R16 ;  /* 0x000000181610722b */ /* 0x000fd00000000010 */
[----:B------:R-:W-:-:S08]  /*3850*/  DFMA R28, R28, R26, R16 ;  /* 0x0000001a1c1c722b */ /* 0x000fd00000000010 */
[----:B------:R-:W-:-:S08]  /*3860*/  DADD R22, R20, R28 ;  /* 0x0000000014167229 */ /* 0x000fd0000000001c */
[--C-:B------:R-:W-:Y:S02]  /*3870*/  DADD R16, R14, R22.reuse ;  /* 0x000000000e107229 */ /* 0x100fe40000000016 */
[----:B------:R-:W-:-:S06]  /*3880*/  DADD R20, R20, -R22 ;  /* 0x0000000014147229 */ /* 0x000fcc0000000816 */
[----:B------:R-:W-:Y:S02]  /*3890*/  DADD R14, R14, -R16 ;  /* 0x000000000e0e7229 */ /* 0x000fe40000000810 */
[----:B------:R-:W-:-:S06]  /*38a0*/  DADD R20, R28, R20 ;  /* 0x000000001c147229 */ /* 0x000fcc0000000014 */
[----:B------:R-:W-:-:S08]  /*38b0*/  DADD R14, R22, R14 ;  /* 0x00000000160e7229 */ /* 0x000fd0000000000e */
[----:B------:R-:W-:Y:S01]  /*38c0*/  DADD R20, R20, R14 ;  /* 0x0000000014147229 */ /* 0x000fe2000000000e */
[C---:B------:R-:W-:Y:S02]  /*38d0*/  VIADD R14, R35.reuse, 0xfffffc01 ;  /* 0xfffffc01230e7836 */ /* 0x040fe40000000000 */
[----:B------:R-:W-:Y:S02]  /*38e0*/  @P3 VIADD R14, R35, 0xfffffc02 ;  /* 0xfffffc02230e3836 */ /* 0x000fe40000000000 */
[----:B------:R-:W-:-:S03]  /*38f0*/  IMAD.MOV.U32 R15, RZ, RZ, 0x43300000 ;  /* 0x43300000ff0f7424 */ /* 0x000fc600078e00ff */
[----:B------:R-:W-:Y:S01]  /*3900*/  DADD R18, R18, R20 ;  /* 0x0000000012127229 */ /* 0x000fe20000000014 */
[----:B------:R-:W-:-:S06]  /*3910*/  LOP3.LUT R14, R14, 0x80000000, RZ, 0x3c, !PT ;  /* 0x800000000e0e7812 */ /* 0x000fcc00078e3cff */
[----:B------:R-:W-:Y:S01]  /*3920*/  DADD R20, R14, -UR6 ;  /* 0x800000060e147e29 */ /* 0x000fe20008000000 */
[----:B------:R-:W-:Y:S01]  /*3930*/  UMOV UR6, 0xfefa39ef ;  /* 0xfefa39ef00067882 */ /* 0x000fe20000000000 */
[----:B------:R-:W-:Y:S01]  /*3940*/  DADD R22, R16, R18 ;  /* 0x0000000010167229 */ /* 0x000fe20000000012 */
[----:B------:R-:W-:-:S07]  /*3950*/  UMOV UR7, 0x3fe62e42 ;  /* 0x3fe62e4200077882 */ /* 0x000fce0000000000 */
[--C-:B------:R-:W-:Y:S02]  /*3960*/  DFMA R14, R20, UR6, R22.reuse ;  /* 0x00000006140e7c2b */ /* 0x100fe40008000016 */
[----:B------:R-:W-:-:S06]  /*3970*/  DADD R24, R16, -R22 ;  /* 0x0000000010187229 */ /* 0x000fcc0000000816 */
[----:B------:R-:W-:Y:S02]  /*3980*/  DFMA R16, R20, -UR6, R14 ;  /* 0x8000000614107c2b */ /* 0x000fe4000800000e */
[----:B------:R-:W-:Y:S01]  /*3990*/  DADD R24, R18, R24 ;  /* 0x0000000012187229 */ /* 0x000fe20000000018 */
[----:B------:R-:W-:Y:S02]  /*39a0*/  IMAD.MOV.U32 R19, RZ, RZ, R3 ;  /* 0x000000ffff137224 */ /* 0x000fe400078e0003 */
[----:B------:R-:W-:-:S03]  /*39b0*/  IMAD.MOV.U32 R18, RZ, RZ, R2 ;  /* 0x000000ffff127224 */ /* 0x000fc600078e0002 */
[----:B------:R-:W-:Y:S01]  /*39c0*/  DADD R16, -R22, R16 ;  /* 0x0000000016107229 */ /* 0x000fe20000000110 */
[----:B------:R-:W-:-:S05]  /*39d0*/  IMAD.SHL.U32 R2, R19, 0x2, RZ ;  /* 0x0000000213027824 */ /* 0x000fca00078e00ff */
[----:B------:R-:W-:Y:S02]  /*39e0*/  ISETP.GT.U32.AND P2, PT, R2, -0x2000001, PT ;  /* 0xfdffffff0200780c */ /* 0x000fe40003f44070 */
[----:B------:R-:W-:-:S08]  /*39f0*/  DADD R16, R24, -R16 ;  /* 0x0000000018107229 */ /* 0x000fd00000000810 */
[----:B------:R-:W-:Y:S01]  /*3a00*/  DFMA R20, R20, UR8, R16 ;  /* 0x0000000814147c2b */ /* 0x000fe20008000010 */
[----:B------:R-:W-:-:S04]  /*3a10*/  LOP3.LUT R16, R19, 0xff0fffff, RZ, 0xc0, !PT ;  /* 0xff0fffff13107812 */ /* 0x000fc800078ec0ff */
[----:B------:R-:W-:-:S03]  /*3a20*/  SEL R19, R16, R19, P2 ;  /* 0x0000001310137207 */ /* 0x000fc60001000000 */
[----:B------:R-:W-:-:S08]  /*3a30*/  DADD R2, R14, R20 ;  /* 0x000000000e027229 */ /* 0x000fd00000000014 */
[----:B------:R-:W-:Y:S02]  /*3a40*/  DADD R14, R14, -R2 ;  /* 0x000000000e0e7229 */ /* 0x000fe40000000802 */
[----:B------:R-:W-:-:S06]  /*3a50*/  DMUL R22, R2, R18 ;  /* 0x0000001202167228 */ /* 0x000fcc0000000000 */
[----:B------:R-:W-:Y:S02]  /*3a60*/  DADD R20, R20, R14 ;  /* 0x0000000014147229 */ /* 0x000fe4000000000e */
[----:B------:R-:W-:-:S08]  /*3a70*/  DFMA R2, R2, R18, -R22 ;  /* 0x000000120202722b */ /* 0x000fd00000000816 */
[----:B------:R-:W-:Y:S01]  /*3a80*/  DFMA R20, R20, R18, R2 ;  /* 0x000000121414722b */ /* 0x000fe20000000002 */
[----:B------:R-:W-:Y:S02]  /*3a90*/  IMAD.MOV.U32 R2, RZ, RZ, 0x652b82fe ;  /* 0x652b82feff027424 */ /* 0x000fe400078e00ff */
[----:B------:R-:W-:-:S05]  /*3aa0*/  IMAD.MOV.U32 R3, RZ, RZ, 0x3ff71547 ;  /* 0x3ff71547ff037424 */ /* 0x000fca00078e00ff */
[----:B------:R-:W-:-:S08]  /*3ab0*/  DADD R14, R22, R20 ;  /* 0x00000000160e7229 */ /* 0x000fd00000000014 */
[----:B------:R-:W-:Y:S02]  /*3ac0*/  DFMA R2, R14, R2, 6.75539944105574400000e+15 ;  /* 0x433800000e02742b */ /* 0x000fe40000000002 */
[----:B------:R-:W-:Y:S01]  /*3ad0*/  FSETP.GEU.AND P2, PT, |R15|, 4.1917929649353027344, PT ;  /* 0x4086232b0f00780b */ /* 0x000fe20003f4e200 */
[----:B------:R-:W-:-:S05]  /*3ae0*/  DADD R22, R22, -R14 ;  /* 0x0000000016167229 */ /* 0x000fca000000080e */
[----:B------:R-:W-:-:S03]  /*3af0*/  DADD R16, R2, -6.75539944105574400000e+15 ;  /* 0xc338000002107429 */ /* 0x000fc60000000000 */
[----:B------:R-:W-:-:S05]  /*3b00*/  DADD R20, R20, R22 ;  /* 0x0000000014147229 */ /* 0x000fca0000000016 */
[----:B------:R-:W-:Y:S01]  /*3b10*/  DFMA R18, R16, -UR6, R14 ;  /* 0x8000000610127c2b */ /* 0x000fe2000800000e */
[----:B------:R-:W-:Y:S01]  /*3b20*/  UMOV UR6, 0x3b39803f ;  /* 0x3b39803f00067882 */ /* 0x000fe20000000000 */
[----:B------:R-:W-:-:S06]  /*3b30*/  UMOV UR7, 0x3c7abc9e ;  /* 0x3c7abc9e00077882 */ /* 0x000fcc0000000000 */
[----:B------:R-:W-:Y:S01]  /*3b40*/  DFMA R18, R16, -UR6, R18 ;  /* 0x8000000610127c2b */ /* 0x000fe20008000012 */
[----:B------:R-:W-:Y:S01]  /*3b50*/  UMOV UR6, 0x69ce2bdf ;  /* 0x69ce2bdf00067882 */ /* 0x000fe20000000000 */
[----:B------:R-:W-:Y:S01]  /*3b60*/  IMAD.MOV.U32 R16, RZ, RZ, -0x35dec16 ;  /* 0xfca213eaff107424 */ /* 0x000fe200078e00ff */
[----:B------:R-:W-:Y:S01]  /*3b70*/  UMOV UR7, 0x3e5ade15 ;  /* 0x3e5ade1500077882 */ /* 0x000fe20000000000 */
[----:B------:R-:W-:-:S06]  /*3b80*/  IMAD.MOV.U32 R17, RZ, RZ, 0x3e928af3 ;  /* 0x3e928af3ff117424 */ /* 0x000fcc00078e00ff */
[----:B------:R-:W-:Y:S01]  /*3b90*/  DFMA R16, R18, UR6, R16 ;  /* 0x0000000612107c2b */ /* 0x000fe20008000010 */
[----:B------:R-:W-:Y:S01]  /*3ba0*/  UMOV UR6, 0x62401315 ;  /* 0x6240131500067882 */ /* 0x000fe20000000000 */
[----:B------:R-:W-:-:S06]  /*3bb0*/  UMOV UR7, 0x3ec71dee ;  /* 0x3ec71dee00077882 */ /* 0x000fcc0000000000 */
[----:B------:R-:W-:Y:S01]  /*3bc0*/  DFMA R16, R18, R16, UR6 ;  /* 0x0000000612107e2b */ /* 0x000fe20008000010 */
        /* <DEDUP_REMOVED lines=20> */
[----:B------:R-:W-:-:S08]  /*3d10*/  DFMA R16, R18, R16, UR6 ;  /* 0x0000000612107e2b */ /* 0x000fd00008000010 */
[----:B------:R-:W-:-:S08]  /*3d20*/  DFMA R16, R18, R16, 1 ;  /* 0x3ff000001210742b */ /* 0x000fd00000000010 */
[----:B------:R-:W-:-:S10]  /*3d30*/  DFMA R16, R18, R16, 1 ;  /* 0x3ff000001210742b */ /* 0x000fd40000000010 */
[----:B------:R-:W-:Y:S02]  /*3d40*/  IMAD R19, R2, 0x100000, R17 ;  /* 0x0010000002137824 */ /* 0x000fe400078e0211 */
[----:B------:R-:W-:Y:S01]  /*3d50*/  IMAD.MOV.U32 R18, RZ, RZ, R16 ;  /* 0x000000ffff127224 */ /* 0x000fe200078e0010 */
[----:B------:R-:W-:Y:S06]  /*3d60*/  @!P2 BRA `(.L_x_61) ;  /* 0x000000000034a947 */ /* 0x000fec0003800000 */
[----:B------:R-:W-:Y:S01]  /*3d70*/  FSETP.GEU.AND P3, PT, |R15|, 4.2275390625, PT ;  /* 0x408748000f00780b */ /* 0x000fe20003f6e200 */
[C---:B------:R-:W-:Y:S02]  /*3d80*/  DADD R18, R14.reuse, +INF ;  /* 0x7ff000000e127429 */ /* 0x040fe40000000000 */
[----:B------:R-:W-:-:S08]  /*3d90*/  DSETP.GEU.AND P2, PT, R14, RZ, PT ;  /* 0x000000ff0e00722a */ /* 0x000fd00003f4e000 */
[----:B------:R-:W-:Y:S02]  /*3da0*/  FSEL R18, R18, RZ, P2 ;  /* 0x000000ff12127208 */ /* 0x000fe40001000000 */
[----:B------:R-:W-:Y:S01]  /*3db0*/  FSEL R19, R19, RZ, P2 ;  /* 0x000000ff13137208 */ /* 0x000fe20001000000 */
[----:B------:R-:W-:Y:S06]  /*3dc0*/  @P3 BRA `(.L_x_61) ;  /* 0x00000000001c3947 */ /* 0x000fec0003800000 */
[----:B------:R-:W-:Y:S01]  /*3dd0*/  LEA.HI R3, R2, R2, RZ, 0x1 ;  /* 0x0000000202037211 */ /* 0x000fe200078f08ff */
[----:B------:R-:W-:-:S03]  /*3de0*/  IMAD.MOV.U32 R18, RZ, RZ, RZ ;  /* 0x000000ffff127224 */ /* 0x000fc600078e00ff */
[----:B------:R-:W-:-:S05]  /*3df0*/  SHF.R.S32.HI R3, RZ, 0x1, R3 ;  /* 0x00000001ff037819 */ /* 0x000fca0000011403 */
[----:B------:R-:W-:Y:S02]  /*3e00*/  IMAD.IADD R2, R2, 0x1, -R3 ;  /* 0x0000000102027824 */ /* 0x000fe400078e0a03 */
[----:B------:R-:W-:-:S03]  /*3e10*/  IMAD R17, R3, 0x100000, R17 ;  /* 0x0010000003117824 */ /* 0x000fc600078e0211 */
[----:B------:R-:W-:-:S06]  /*3e20*/  LEA R19, R2, 0x3ff00000, 0x14 ;  /* 0x3ff0000002137811 */ /* 0x000fcc00078ea0ff */
[----:B------:R-:W-:-:S11]  /*3e30*/  DMUL R18, R16, R18 ;  /* 0x0000001210127228 */ /* 0x000fd60000000000 */
.L_x_61:
[----:B------:R-:W-:Y:S01]  /*3e40*/  DFMA R20, R20, R18, R18 ;  /* 0x000000121414722b */ /* 0x000fe20000000012 */
[----:B------:R-:W-:Y:S01]  /*3e50*/  IMAD.MOV.U32 R35, RZ, RZ, 0x0 ;  /* 0x00000000ff237424 */ /* 0x000fe200078e00ff */
[----:B------:R-:W-:-:S08]  /*3e60*/  DSETP.NEU.AND P2, PT, |R18|, +INF , PT ;  /* 0x7ff000001200742a */ /* 0x000fd00003f4d200 */
[----:B------:R-:W-:Y:S02]  /*3e70*/  FSEL R2, R18, R20, !P2 ;  /* 0x0000001412027208 */ /* 0x000fe40005000000 */
[----:B------:R-:W-:Y:S01]  /*3e80*/  FSEL R3, R19, R21, !P2 ;  /* 0x0000001513037208 */ /* 0x000fe20005000000 */
[----:B------:R-:W-:Y:S06]  /*3e90*/  RET.REL.NODEC R34 `(_Z16c_generate_pathsPiS_iii) ;  /* 0xffffffc022587950 */ /* 0x000fec0003c3ffff */
.L_x_62:
        /* <DEDUP_REMOVED lines=14> */
.L_x_99:


//--------------------- .text._Z16c_generate_itemsPiiiii --------------------------
	.section	.text._Z16c_generate_itemsPiiiii,"ax",@progbits
	.align	128
        .global         _Z16c_generate_itemsPiiiii
        .type           _Z16c_generate_itemsPiiiii,@function
        .size           _Z16c_generate_itemsPiiiii,(.L_x_105 - _Z16c_generate_itemsPiiiii)
        .other          _Z16c_generate_itemsPiiiii,@"STO_CUDA_ENTRY STV_DEFAULT"
_Z16c_generate_itemsPiiiii:
.text._Z16c_generate_itemsPiiiii:
[----:B------:R-:W0:Y:S08]  /*0000*/  LDC R1, c[0x0][0x37c] ;  /* 0x0000df00ff017b82 */ /* 0x000e300000000800 */
[----:B------:R-:W1:Y:S01]  /*0010*/  LDC R11, c[0x0][0x390] ;  /* 0x0000e400ff0b7b82 */ /* 0x000e620000000800 */
[----:B------:R-:W2:Y:S01]  /*0020*/  S2R R14, SR_TID.X ;  /* 0x00000000000e7919 */ /* 0x000ea20000002100 */
[----:B------:R-:W3:Y:S01]  /*0030*/  LDCU.64 UR6, c[0x0][0x358] ;  /* 0x00006b00ff0677ac */ /* 0x000ee20008000a00 */
[----:B0-----:R-:W-:Y:S01]  /*0040*/  VIADD R1, R1, 0xffffffd0 ;  /* 0xffffffd001017836 */ /* 0x001fe20000000000 */
[----:B-1----:R-:W-:-:S13]  /*0050*/  ISETP.GE.AND P0, PT, R11, 0x1, PT ;  /* 0x000000010b00780c */ /* 0x002fda0003f06270 */
[----:B--23--:R-:W-:Y:S05]  /*0060*/  @!P0 BRA `(.L_x_63) ;  /* 0x0000000000f08947 */ /* 0x00cfea0003800000 */
[C---:B------:R-:W-:Y:S01]  /*0070*/  ISETP.GE.U32.AND P0, PT, R11.reuse, 0x8, PT ;  /* 0x000000080b00780c */ /* 0x040fe20003f06070 */
[----:B------:R-:W-:Y:S01]  /*0080*/  IMAD R0, R14, R11, RZ ;  /* 0x0000000b0e007224 */ /* 0x000fe200078e02ff */
[----:B------:R-:W-:Y:S01]  /*0090*/  LOP3.LUT R2, R11, 0x7, RZ, 0xc0, !PT ;  /* 0x000000070b027812 */ /* 0x000fe200078ec0ff */
[----:B------:R-:W-:-:S03]  /*00a0*/  IMAD.MOV.U32 R3, RZ, RZ, RZ ;  /* 0x000000ffff037224 */ /* 0x000fc600078e00ff */
[----:B------:R-:W-:-:S07]  /*00b0*/  ISETP.NE.AND P1, PT, R2, RZ, PT ;  /* 0x000000ff0200720c */ /* 0x000fce0003f25270 */
[----:B------:R-:W-:Y:S06]  /*00c0*/  @!P0 BRA `(.L_x_64) ;  /* 0x0000000000408947 */ /* 0x000fec0003800000 */
[----:B------:R-:W0:Y:S01]  /*00d0*/  LDC.64 R6, c[0x0][0x380] ;  /* 0x0000e000ff067b82 */ /* 0x000e220000000a00 */
[----:B------:R-:W-:Y:S01]  /*00e0*/  LOP3.LUT R3, R11, 0x7ffffff8, RZ, 0xc0, !PT ;  /* 0x7ffffff80b037812 */ /* 0x000fe200078ec0ff */
[----:B------:R-:W-:-:S06]  /*00f0*/  UMOV UR4, URZ ;  /* 0x000000ff00047c82 */ /* 0x000fcc0008000000 */
.L_x_65:
[----:B-1----:R-:W-:Y:S01]  /*0100*/  VIADD R5, R0, UR4 ;  /* 0x0000000400057c36 */ /* 0x002fe20008000000 */
[----:B------:R-:W-:-:S03]  /*0110*/  UIADD3 UR4, UPT, UPT, UR4, 0x8, URZ ;  /* 0x0000000804047890 */ /* 0x000fc6000fffe0ff */
[----:B0-----:R-:W-:-:S03]  /*0120*/  IMAD.WIDE.U32 R4, R5, 0x4, R6 ;  /* 0x0000000405047825 */ /* 0x001fc600078e0006 */
[----:B------:R-:W-:Y:S02]  /*0130*/  ISETP.NE.AND P0, PT, R3, UR4, PT ;  /* 0x0000000403007c0c */ /* 0x000fe4000bf05270 */
[----:B------:R1:W-:Y:S04]  /*0140*/  STG.E desc[UR6][R4.64], RZ ;  /* 0x000000ff04007986 */ /* 0x0003e8000c101906 */
[----:B------:R1:W-:Y:S04]  /*0150*/  STG.E desc[UR6][R4.64+0x4], RZ ;  /* 0x000004ff04007986 */ /* 0x0003e8000c101906 */
[----:B------:R1:W-:Y:S04]  /*0160*/  STG.E desc[UR6][R4.64+0x8], RZ ;  /* 0x000008ff04007986 */ /* 0x0003e8000c101906 */
[----:B------:R1:W-:Y:S04]  /*0170*/  STG.E desc[UR6][R4.64+0xc], RZ ;  /* 0x00000cff04007986 */ /* 0x0003e8000c101906 */
[----:B------:R1:W-:Y:S04]  /*0180*/  STG.E desc[UR6][R4.64+0x10], RZ ;  /* 0x000010ff04007986 */ /* 0x0003e8000c101906 */
[----:B------:R1:W-:Y:S04]  /*0190*/  STG.E desc[UR6][R4.64+0x14], RZ ;  /* 0x000014ff04007986 */ /* 0x0003e8000c101906 */
[----:B------:R1:W-:Y:S04]  /*01a0*/  STG.E desc[UR6][R4.64+0x18], RZ ;  /* 0x000018ff04007986 */ /* 0x0003e8000c101906 */
[----:B------:R1:W-:Y:S01]  /*01b0*/  STG.E desc[UR6][R4.64+0x1c], RZ ;  /* 0x00001cff04007986 */ /* 0x0003e2000c101906 */
[----:B------:R-:W-:Y:S05]  /*01c0*/  @P0 BRA `(.L_x_65) ;  /* 0xfffffffc00cc0947 */ /* 0x000fea000383ffff */
.L_x_64:
[----:B------:R-:W-:Y:S05]  /*01d0*/  @!P1 BRA `(.L_x_63) ;  /* 0x0000000000949947 */ /* 0x000fea0003800000 */
[----:B------:R-:W-:Y:S02]  /*01e0*/  ISETP.GE.U32.AND P0, PT, R2, 0x4, PT ;  /* 0x000000040200780c */ /* 0x000fe40003f06070 */
[----:B------:R-:W-:-:S04]  /*01f0*/  LOP3.LUT R10, R11, 0x3, RZ, 0xc0, !PT ;  /* 0x000000030b0a7812 */ /* 0x000fc800078ec0ff */
[----:B------:R-:W-:-:S07]  /*0200*/  ISETP.NE.AND P1, PT, R10, RZ, PT ;  /* 0x000000ff0a00720c */ /* 0x000fce0003f25270 */
[----:B------:R-:W-:Y:S06]  /*0210*/  @!P0 BRA `(.L_x_66) ;  /* 0x0000000000348947 */ /* 0x000fec0003800000 */
[----:B-1----:R-:W0:Y:S01]  /*0220*/  LDC.64 R4, c[0x0][0x380] ;  /* 0x0000e000ff047b82 */ /* 0x002e220000000a00 */
[----:B------:R-:W1:Y:S01]  /*0230*/  LDCU.64 UR4, c[0x0][0x380] ;  /* 0x00007000ff0477ac */ /* 0x000e620008000a00 */
[C---:B------:R-:W-:Y:S01]  /*0240*/  IADD3 R2, P0, PT, R0.reuse, R3, RZ ;  /* 0x0000000300027210 */ /* 0x040fe20007f1e0ff */
[----:B------:R-:W-:Y:S02]  /*0250*/  IMAD.IADD R7, R0, 0x1, R3 ;  /* 0x0000000100077824 */ /* 0x000fe400078e0203 */
[----:B------:R-:W-:Y:S02]  /*0260*/  VIADD R3, R3, 0x4 ;  /* 0x0000000403037836 */ /* 0x000fe40000000000 */
[----:B------:R-:W-:Y:S01]  /*0270*/  IMAD.X R9, RZ, RZ, RZ, P0 ;  /* 0x000000ffff097224 */ /* 0x000fe200000e06ff */
[----:B-1----:R-:W-:Y:S01]  /*0280*/  LEA R6, P0, R2, UR4, 0x2 ;  /* 0x0000000402067c11 */ /* 0x002fe2000f8010ff */
[----:B0-----:R-:W-:-:S03]  /*0290*/  IMAD.WIDE.U32 R4, R7, 0x4, R4 ;  /* 0x0000000407047825 */ /* 0x001fc600078e0004 */
[----:B------:R-:W-:Y:S02]  /*02a0*/  LEA.HI.X R7, R2, UR5, R9, 0x2, P0 ;  /* 0x0000000502077c11 */ /* 0x000fe400080f1409 */
[----:B------:R0:W-:Y:S04]  /*02b0*/  STG.E desc[UR6][R4.64], RZ ;  /* 0x000000ff04007986 */ /* 0x0001e8000c101906 */
[----:B------:R0:W-:Y:S04]  /*02c0*/  STG.E desc[UR6][R6.64+0x4], RZ ;  /* 0x000004ff06007986 */ /* 0x0001e8000c101906 */
[----:B------:R0:W-:Y:S04]  /*02d0*/  STG.E desc[UR6][R6.64+0x8], RZ ;  /* 0x000008ff06007986 */ /* 0x0001e8000c101906 */
[----:B------:R0:W-:Y:S02]  /*02e0*/  STG.E desc[UR6][R6.64+0xc], RZ ;  /* 0x00000cff06007986 */ /* 0x0001e4000c101906 */
.L_x_66:
[----:B------:R-:W-:Y:S05]  /*02f0*/  @!P1 BRA `(.L_x_63) ;  /* 0x00000000004c9947 */ /* 0x000fea0003800000 */
[----:B------:R-:W-:Y:S02]  /*0300*/  LOP3.LUT R2, R11, 0x1, RZ, 0xc0, !PT ;  /* 0x000000010b027812 */ /* 0x000fe400078ec0ff */
[----:B------:R-:W-:Y:S02]  /*0310*/  ISETP.NE.AND P0, PT, R10, 0x1, PT ;  /* 0x000000010a00780c */ /* 0x000fe40003f05270 */
[----:B------:R-:W-:-:S13]  /*0320*/  ISETP.NE.U32.AND P1, PT, R2, 0x1, PT ;  /* 0x000000010200780c */ /* 0x000fda0003f25070 */
[----:B------:R-:W2:Y:S01]  /*0330*/  @!P1 LDC.64 R8, c[0x0][0x380] ;  /* 0x0000e000ff089b82 */ /* 0x000ea20000000a00 */
[----:B------:R-:W-:Y:S05]  /*0340*/  @!P0 BRA `(.L_x_67) ;  /* 0x00000000002c8947 */ /* 0x000fea0003800000 */
[----:B01----:R-:W0:Y:S01]  /*0350*/  LDC.64 R4, c[0x0][0x380] ;  /* 0x0000e000ff047b82 */ /* 0x003e220000000a00 */
        /* <DEDUP_REMOVED lines=9> */
[----:B------:R3:W-:Y:S03]  /*03f0*/  STG.E desc[UR6][R6.64+0x4], RZ ;  /* 0x000004ff06007986 */ /* 0x0007e6000c101906 */
.L_x_67:
[----:B------:R-:W-:-:S04]  /*0400*/  @!P1 IMAD.IADD R3, R0, 0x1, R3 ;  /* 0x0000000100039824 */ /* 0x000fc800078e0203 */
[----:B--2---:R-:W-:-:S05]  /*0410*/  @!P1 IMAD.WIDE.U32 R2, R3, 0x4, R8 ;  /* 0x0000000403029825 */ /* 0x004fca00078e0008 */
[----:B------:R2:W-:Y:S02]  /*0420*/  @!P1 STG.E desc[UR6][R2.64], RZ ;  /* 0x000000ff02009986 */ /* 0x0005e4000c101906 */
.L_x_63:
[----:B--2---:R-:W2:Y:S01]  /*0430*/  LDC R2, c[0x0][0x394] ;  /* 0x0000e500ff027b82 */ /* 0x004ea20000000800 */
[----:B------:R-:W-:Y:S01]  /*0440*/  IMAD.MOV.U32 R3, RZ, RZ, -0x266e14b1 ;  /* 0xd991eb4fff037424 */ /* 0x000fe200078e00ff */
[----:B------:R-:W-:Y:S01]  /*0450*/  BSSY.RECONVERGENT B0, `(.L_x_68) ;  /* 0x0000260000007945 */ /* 0x000fe20003800200 */
[C---:B--2---:R-:W-:Y:S02]  /*0460*/  LOP3.LUT R0, R2.reuse, 0xaad26b49, RZ, 0x3c, !PT ;  /* 0xaad26b4902007812 */ /* 0x044fe400078e3cff */
[----:B------:R-:W-:-:S03]  /*0470*/  ISETP.GT.AND P0, PT, R2, -0x1, PT ;  /* 0xffffffff0200780c */ /* 0x000fc60003f04270 */
[----:B------:R-:W-:Y:S01]  /*0480*/  IMAD R0, R0, 0x4182bed5, RZ ;  /* 0x4182bed500007824 */ /* 0x000fe200078e02ff */
[----:B------:R-:W-:Y:S02]  /*0490*/  SEL R3, R3, 0x8bf16996, P0 ;  /* 0x8bf1699603037807 */ /* 0x000fe40000000000 */
[----:B------:R-:W-:Y:S01]  /*04a0*/  ISETP.NE.AND P0, PT, R14, RZ, PT ;  /* 0x000000ff0e00720c */ /* 0x000fe20003f05270 */
[C---:B0--3--:R-:W-:Y:S01]  /*04b0*/  VIADD R7, R0.reuse, 0x75bcd15 ;  /* 0x075bcd1500077836 */ /* 0x049fe20000000000 */
[C---:B------:R-:W-:Y:S01]  /*04c0*/  IADD3 R6, PT, PT, R3.reuse, 0x64f0c9, R0 ;  /* 0x0064f0c903067810 */ /* 0x040fe20007ffe000 */
[C---:B-1----:R-:W-:Y:S01]  /*04d0*/  VIADD R5, R3.reuse, 0x1f123bb5 ;  /* 0x1f123bb503057836 */ /* 0x042fe20000000000 */
[----:B------:R-:W-:Y:S01]  /*04e0*/  LOP3.LUT R2, R3, 0x5491333, RZ, 0x3c, !PT ;  /* 0x0549133303027812 */ /* 0x000fe200078e3cff */
[C---:B------:R-:W-:Y:S01]  /*04f0*/  VIADD R3, R0.reuse, 0x583f19 ;  /* 0x00583f1900037836 */ /* 0x040fe20000000000 */
[----:B------:R-:W-:Y:S01]  /*0500*/  LOP3.LUT R4, R0, 0x159a55e5, RZ, 0x3c, !PT ;  /* 0x159a55e500047812 */ /* 0x000fe200078e3cff */
[----:B------:R0:W-:Y:S04]  /*0510*/  STL.64 [R1], R6 ;  /* 0x0000000601007387 */ /* 0x0001e80000100a00 */
[----:B------:R0:W-:Y:S04]  /*0520*/  STL.64 [R1+0x8], R4 ;  /* 0x0000080401007387 */ /* 0x0001e80000100a00 */
[----:B------:R0:W-:Y:S01]  /*0530*/  STL.64 [R1+0x10], R2 ;  /* 0x0000100201007387 */ /* 0x0001e20000100a00 */
[----:B------:R-:W-:Y:S05]  /*0540*/  @!P0 BRA `(.L_x_69) ;  /* 0x0000002400408947 */ /* 0x000fea0003800000 */
[----:B------:R-:W-:-:S07]  /*0550*/  CS2R R12, SRZ ;  /* 0x00000000000c7805 */ /* 0x000fce000001ff00 */
.L_x_78:
[----:B------:R-:W-:Y:S01]  /*0560*/  LOP3.LUT R0, R14, 0x3, RZ, 0xc0, !PT ;  /* 0x000000030e007812 */ /* 0x000fe200078ec0ff */
[----:B------:R-:W-:Y:S03]  /*0570*/  BSSY.RECONVERGENT B1, `(.L_x_70) ;  /* 0x0000247000017945 */ /* 0x000fe60003800200 */
[----:B------:R-:W-:-:S04]  /*0580*/  ISETP.NE.U32.AND P0, PT, R0, RZ, PT ;  /* 0x000000ff0000720c */ /* 0x000fc80003f05070 */
[----:B------:R-:W-:-:S13]  /*0590*/  ISETP.NE.AND.EX P0, PT, RZ, RZ, PT, P0 ;  /* 0x000000ffff00720c */ /* 0x000fda0003f05300 */
[----:B-1----:R-:W-:Y:S05]  /*05a0*/  @!P0 BRA `(.L_x_71) ;  /* 0x00000024000c8947 */ /* 0x002fea0003800000 */
[----:B------:R-:W1:Y:S01]  /*05b0*/  LDC.64 R8, c[0x4][RZ] ;  /* 0x01000000ff087b82 */ /* 0x000e620000000a00 */
[----:B------:R-:W-:Y:S01]  /*05c0*/  IMAD.MOV.U32 R0, RZ, RZ, RZ ;  /* 0x000000ffff007224 */ /* 0x000fe200078e00ff */
[----:B0-----:R-:W-:Y:S02]  /*05d0*/  CS2R R2, SRZ ;  /* 0x0000000000027805 */ /* 0x001fe4000001ff00 */
[----:B------:R-:W-:Y:S01]  /*05e0*/  CS2R R4, SRZ ;  /* 0x0000000000047805 */ /* 0x000fe2000001ff00 */
[----:B------:R-:W-:Y:S02]  /*05f0*/  IMAD.MOV.U32 R7, RZ, RZ, RZ ;  /* 0x000000ffff077224 */ /* 0x000fe400078e00ff */
[----:B-1----:R-:W-:-:S07]  /*0600*/  IMAD.WIDE.U32 R8, R12, 0xc80, R8 ;  /* 0x00000c800c087825 */ /* 0x002fce00078e0008 */
.L_x_73:
[----:B------:R-:W-:-:S06]  /*0610*/  IMAD R15, R0, 0x4, R1 ;  /* 0x00000004000f7824 */ /* 0x000fcc00078e0201 */
[----:B------:R-:W5:Y:S01]  /*0620*/  LDL R15, [R15+0x4] ;  /* 0x000004000f0f7983 */ /* 0x000f620000100800 */
[----:B------:R-:W-:-:S05]  /*0630*/  UMOV UR4, URZ ;  /* 0x000000ff00047c82 */ /* 0x000fca0008000000 */
.L_x_72:
[----:B-----5:R-:W-:Y:S01]  /*0640*/  SHF.R.U32.HI R22, RZ, UR4, R15 ;  /* 0x00000004ff167c19 */ /* 0x020fe2000801160f */
[----:B------:R-:W-:-:S03]  /*0650*/  IMAD.SHL.U32 R10, R0, 0x20, RZ ;  /* 0x00000020000a7824 */ /* 0x000fc600078e00ff */
[----:B------:R-:W-:Y:S01]  /*0660*/  LOP3.LUT R11, R22, 0x1, RZ, 0xc0, !PT ;  /* 0x00000001160b7812 */ /* 0x000fe200078ec0ff */
[----:B------:R-:W-:-:S03]  /*0670*/  VIADD R10, R10, UR4 ;  /* 0x000000040a0a7c36 */ /* 0x000fc60008000000 */
[----:B------:R-:W-:Y:S01]  /*0680*/  ISETP.NE.U32.AND P0, PT, R11, 0x1, PT ;  /* 0x000000010b00780c */ /* 0x000fe20003f05070 */
[----:B------:R-:W-:-:S03]  /*0690*/  IMAD R11, R10, 0x5, RZ ;  /* 0x000000050a0b7824 */ /* 0x000fc600078e02ff */
[----:B------:R-:W-:Y:S01]  /*06a0*/  R2P PR, R22, 0x7e ;  /* 0x0000007e16007804 */ /* 0x000fe20000000000 */
[----:B------:R-:W-:-:S08]  /*06b0*/  IMAD.WIDE.U32 R10, R11, 0x4, R8 ;  /* 0x000000040b0a7825 */ /* 0x000fd000078e0008 */
[----:B------:R-:W2:Y:S04]  /*06c0*/  @!P0 LDG.E R16, desc[UR6][R10.64+0x10] ;  /* 0x000010060a108981 */ /* 0x000ea8000c1e1900 */
[----:B------:R-:W3:Y:S04]  /*06d0*/  @P1 LDG.E R18, desc[UR6][R10.64+0x24] ;  /* 0x000024060a121981 */ /* 0x000ee8000c1e1900 */
[----:B------:R-:W4:Y:S04]  /*06e0*/  @P2 LDG.E R20, desc[UR6][R10.64+0x38] ;  /* 0x000038060a142981 */ /* 0x000f28000c1e1900 */
[----:B------:R-:W4:Y:S04]  /*06f0*/  @P3 LDG.E R24, desc[UR6][R10.64+0x4c] ;  /* 0x00004c060a183981 */ /* 0x000f28000c1e1900 */
[----:B------:R-:W4:Y:S04]  /*0700*/  @P4 LDG.E R26, desc[UR6][R10.64+0x60] ;  /* 0x000060060a1a4981 */ /* 0x000f28000c1e1900 */
[----:B------:R-:W4:Y:S04]  /*0710*/  @!P0 LDG.E R17, desc[UR6][R10.64+0x4] ;  /* 0x000004060a118981 */ /* 0x000f28000c1e1900 */
[----:B------:R-:W4:Y:S04]  /*0720*/  @!P0 LDG.E R19, desc[UR6][R10.64+0xc] ;  /* 0x00000c060a138981 */ /* 0x000f28000c1e1900 */
[----:B------:R-:W4:Y:S04]  /*0730*/  @P1 LDG.E R21, desc[UR6][R10.64+0x18] ;  /* 0x000018060a151981 */ /* 0x000f28000c1e1900 */
[----:B------:R-:W4:Y:S04]  /*0740*/  @P3 LDG.E R23, desc[UR6][R10.64+0x40] ;  /* 0x000040060a173981 */ /* 0x000f28000c1e1900 */
[----:B------:R-:W4:Y:S04]  /*0750*/  @P5 LDG.E R25, desc[UR6][R10.64+0x70] ;  /* 0x000070060a195981 */ /* 0x000f28000c1e1900 */
[----:B------:R-:W4:Y:S01]  /*0760*/  @P6 LDG.E R28, desc[UR6][R10.64+0x88] ;  /* 0x000088060a1c6981 */ /* 0x000f22000c1e1900 */
[----:B--2---:R-:W-:-:S03]  /*0770*/  @!P0 LOP3.LUT R3, R3, R16, RZ, 0x3c, !PT ;  /* 0x0000001003038212 */ /* 0x004fc600078e3cff */
[----:B------:R-:W2:Y:S01]  /*0780*/  @!P0 LDG.E R16, desc[UR6][R10.64] ;  /* 0x000000060a108981 */ /* 0x000ea2000c1e1900 */
[----:B---3--:R-:W-:-:S03]  /*0790*/  @P1 LOP3.LUT R3, R3, R18, RZ, 0x3c, !PT ;  /* 0x0000001203031212 */ /* 0x008fc600078e3cff */
[----:B------:R-:W3:Y:S01]  /*07a0*/  @!P0 LDG.E R18, desc[UR6][R10.64+0x8] ;  /* 0x000008060a128981 */ /* 0x000ee2000c1e1900 */
[----:B----4-:R-:W-:-:S03]  /*07b0*/  @P2 LOP3.LUT R3, R3, R20, RZ, 0x3c, !PT ;  /* 0x0000001403032212 */ /* 0x010fc600078e3cff */
[----:B------:R-:W4:Y:S01]  /*07c0*/  @P1 LDG.E R20, desc[UR6][R10.64+0x14] ;  /* 0x000014060a141981 */ /* 0x000f22000c1e1900 */
[----:B------:R-:W-:-:S03]  /*07d0*/  @P3 LOP3.LUT R3, R3, R24, RZ, 0x3c, !PT ;  /* 0x0000001803033212 */ /* 0x000fc600078e3cff */
[----:B------:R-:W4:Y:S01]  /*07e0*/  @P5 LDG.E R24, desc[UR6][R10.64+0x74] ;  /* 0x000074060a185981 */ /* 0x000f22000c1e1900 */
[----:B------:R-:W-:-:S03]  /*07f0*/  @P4 LOP3.LUT R3, R3, R26, RZ, 0x3c, !PT ;  /* 0x0000001a03034212 */ /* 0x000fc600078e3cff */
[----:B------:R-:W4:Y:S01]  /*0800*/  @P3 LDG.E R26, desc[UR6][R10.64+0x44] ;  /* 0x000044060a1a3981 */ /* 0x000f22000c1e1900 */
[----:B------:R-:W-:-:S03]  /*0810*/  @!P0 LOP3.LUT R4, R4, R17, RZ, 0x3c, !PT ;  /* 0x0000001104048212 */ /* 0x000fc600078e3cff */
[----:B------:R-:W4:Y:S01]  /*0820*/  @P1 LDG.E R17, desc[UR6][R10.64+0x20] ;  /* 0x000020060a111981 */ /* 0x000f22000c1e1900 */
[----:B------:R-:W-:-:S03]  /*0830*/  @!P0 LOP3.LUT R2, R2, R19, RZ, 0x3c, !PT ;  /* 0x0000001302028212 */ /* 0x000fc600078e3cff */
[----:B------:R-:W4:Y:S01]  /*0840*/  @P2 LDG.E R19, desc[UR6][R10.64+0x2c] ;  /* 0x00002c060a132981 */ /* 0x000f22000c1e1900 */
[----:B------:R-:W-:-:S03]  /*0850*/  @P1 LOP3.LUT R4, R4, R21, RZ, 0x3c, !PT ;  /* 0x0000001504041212 */ /* 0x000fc600078e3cff */
[----:B------:R-:W4:Y:S01]  /*0860*/  @P2 LDG.E R21, desc[UR6][R10.64+0x34] ;  /* 0x000034060a152981 */ /* 0x000f22000c1e1900 */
[----:B--2---:R-:W-:-:S03]  /*0870*/  @!P0 LOP3.LUT R7, R7, R16, RZ, 0x3c, !PT ;  /* 0x0000001007078212 */ /* 0x004fc600078e3cff */
[----:B------:R-:W2:Y:S01]  /*0880*/  @P1 LDG.E R16, desc[UR6][R10.64+0x1c] ;  /* 0x00001c060a101981 */ /* 0x000ea2000c1e1900 */
[----:B---3--:R-:W-:-:S03]  /*0890*/  @!P0 LOP3.LUT R5, R5, R18, RZ, 0x3c, !PT ;  /* 0x0000001205058212 */ /* 0x008fc600078e3cff */
[----:B------:R-:W3:Y:S01]  /*08a0*/  @P2 LDG.E R18, desc[UR6][R10.64+0x28] ;  /* 0x000028060a122981 */ /* 0x000ee2000c1e1900 */
[----:B----4-:R-:W-:-:S03]  /*08b0*/  @P1 LOP3.LUT R7, R7, R20, RZ, 0x3c, !PT ;  /* 0x0000001407071212 */ /* 0x010fc600078e3cff */
[----:B------:R-:W4:Y:S01]  /*08c0*/  @P2 LDG.E R20, desc[UR6][R10.64+0x30] ;  /* 0x000030060a142981 */ /* 0x000f22000c1e1900 */
[----:B------:R-:W-:-:S03]  /*08d0*/  @P5 LOP3.LUT R3, R3, R24, RZ, 0x3c, !PT ;  /* 0x0000001803035212 */ /* 0x000fc600078e3cff */
[----:B------:R-:W4:Y:S01]  /*08e0*/  @P3 LDG.E R24, desc[UR6][R10.64+0x3c] ;  /* 0x00003c060a183981 */ /* 0x000f22000c1e1900 */
[----:B------:R-:W-:-:S03]  /*08f0*/  @P1 LOP3.LUT R2, R2, R17, RZ, 0x3c, !PT ;  /* 0x0000001102021212 */ /* 0x000fc600078e3cff */
[----:B------:R-:W4:Y:S01]  /*0900*/  @P3 LDG.E R17, desc[UR6][R10.64+0x48] ;  /* 0x000048060a113981 */ /* 0x000f22000c1e1900 */
[----:B------:R-:W-:-:S03]  /*0910*/  @P2 LOP3.LUT R4, R4, R19, RZ, 0x3c, !PT ;  /* 0x0000001304042212 */ /* 0x000fc600078e3cff */
[----:B------:R-:W4:Y:S01]  /*0920*/  @P4 LDG.E R19, desc[UR6][R10.64+0x54] ;  /* 0x000054060a134981 */ /* 0x000f22000c1e1900 */
[----:B------:R-:W-:Y:S02]  /*0930*/  @P2 LOP3.LUT R2, R2, R21, RZ, 0x3c, !PT ;  /* 0x0000001502022212 */ /* 0x000fe400078e3cff */
[----:B------:R-:W-:Y:S01]  /*0940*/  @P3 LOP3.LUT R4, R4, R23, RZ, 0x3c, !PT ;  /* 0x0000001704043212 */ /* 0x000fe200078e3cff */
[----:B------:R-:W4:Y:S04]  /*0950*/  @P4 LDG.E R21, desc[UR6][R10.64+0x5c] ;  /* 0x00005c060a154981 */ /* 0x000f28000c1e1900 */
[----:B------:R-:W4:Y:S01]  /*0960*/  @P5 LDG.E R23, desc[UR6][R10.64+0x68] ;  /* 0x000068060a175981 */ /* 0x000f22000c1e1900 */
[----:B--2---:R-:W-:-:S03]  /*0970*/  @P1 LOP3.LUT R5, R5, R16, RZ, 0x3c, !PT ;  /* 0x0000001005051212 */ /* 0x004fc600078e3cff */
[----:B------:R-:W2:Y:S01]  /*0980*/  @P4 LDG.E R16, desc[UR6][R10.64+0x50] ;  /* 0x000050060a104981 */ /* 0x000ea2000c1e1900 */
[----:B---3--:R-:W-:-:S03]  /*0990*/  @P2 LOP3.LUT R7, R7, R18, RZ, 0x3c, !PT ;  /* 0x0000001207072212 */ /* 0x008fc600078e3cff */
[----:B------:R-:W3:Y:S01]  /*09a0*/  @P4 LDG.E R18, desc[UR6][R10.64+0x58] ;  /* 0x000058060a124981 */ /* 0x000ee2000c1e1900 */
[----:B----4-:R-:W-:-:S03]  /*09b0*/  @P2 LOP3.LUT R5, R5, R20, RZ, 0x3c, !PT ;  /* 0x0000001405052212 */ /* 0x010fc600078e3cff */
[----:B------:R-:W4:Y:S01]  /*09c0*/  @P5 LDG.E R20, desc[UR6][R10.64+0x64] ;  /* 0x000064060a145981 */ /* 0x000f22000c1e1900 */
[----:B------:R-:W-:-:S03]  /*09d0*/  @P3 LOP3.LUT R7, R7, R24, RZ, 0x3c, !PT ;  /* 0x0000001807073212 */ /* 0x000fc600078e3cff */
[----:B------:R-:W4:Y:S01]  /*09e0*/  @P5 LDG.E R24, desc[UR6][R10.64+0x6c] ;  /* 0x00006c060a185981 */ /* 0x000f22000c1e1900 */
[----:B------:R-:W-:Y:S02]  /*09f0*/  LOP3.LUT P0, RZ, R22, 0x80, RZ, 0xc0, !PT ;  /* 0x0000008016ff7812 */ /* 0x000fe4000780c0ff */
[----:B------:R-:W-:Y:S02]  /*0a00*/  @P3 LOP3.LUT R5, R5, R26, RZ, 0x3c, !PT ;  /* 0x0000001a05053212 */ /* 0x000fe400078e3cff */
[----:B------:R-:W-:Y:S02]  /*0a10*/  @P3 LOP3.LUT R2, R2, R17, RZ, 0x3c, !PT ;  /* 0x0000001102023212 */ /* 0x000fe400078e3cff */
[----:B------:R-:W4:Y:S01]  /*0a20*/  @P6 LDG.E R17, desc[UR6][R10.64+0x7c] ;  /* 0x00007c060a116981 */ /* 0x000f22000c1e1900 */
[----:B------:R-:W-:-:S03]  /*0a30*/  @P4 LOP3.LUT R4, R4, R19, RZ, 0x3c, !PT ;  /* 0x0000001304044212 */ /* 0x000fc600078e3cff */
[----:B------:R-:W4:Y:S01]  /*0a40*/  @P6 LDG.E R19, desc[UR6][R10.64+0x84] ;  /* 0x000084060a136981 */ /* 0x000f22000c1e1900 */
[----:B------:R-:W-:-:S03]  /*0a50*/  @P4 LOP3.LUT R2, R2, R21, RZ, 0x3c, !PT ;  /* 0x0000001502024212 */ /* 0x000fc600078e3cff */
[----:B------:R-:W4:Y:S01]  /*0a60*/  @P0 LDG.E R26, desc[UR6][R10.64+0x9c] ;  /* 0x00009c060a1a0981 */ /* 0x000f22000c1e1900 */
[----:B------:R-:W-:-:S03]  /*0a70*/  @P5 LOP3.LUT R4, R4, R23, RZ, 0x3c, !PT ;  /* 0x0000001704045212 */ /* 0x000fc600078e3cff */
        /* <DEDUP_REMOVED lines=10> */
[----:B------:R-:W-:Y:S02]  /*0b20*/  @P5 LOP3.LUT R2, R2, R25, RZ, 0x3c, !PT ;  /* 0x0000001902025212 */ /* 0x000fe400078e3cff */
[----:B------:R-:W-:Y:S02]  /*0b30*/  @P6 LOP3.LUT R3, R3, R28, RZ, 0x3c, !PT ;  /* 0x0000001c03036212 */ /* 0x000fe400078e3cff */
[----:B------:R-:W-:Y:S02]  /*0b40*/  @P6 LOP3.LUT R4, R4, R17, RZ, 0x3c, !PT ;  /* 0x0000001104046212 */ /* 0x000fe400078e3cff */
[----:B------:R-:W-:Y:S02]  /*0b50*/  @P6 LOP3.LUT R2, R2, R19, RZ, 0x3c, !PT ;  /* 0x0000001302026212 */ /* 0x000fe400078e3cff */
[----:B------:R-:W-:Y:S02]  /*0b60*/  @P0 LOP3.LUT R3, R3, R26, RZ, 0x3c, !PT ;  /* 0x0000001a03030212 */ /* 0x000fe400078e3cff */
[----:B------:R-:W-:-:S02]  /*0b70*/  @P0 LOP3.LUT R4, R4, R21, RZ, 0x3c, !PT ;  /* 0x0000001504040212 */ /* 0x000fc400078e3cff */
[----:B------:R-:W-:Y:S02]  /*0b80*/  @P0 LOP3.LUT R2, R2, R23, RZ, 0x3c, !PT ;  /* 0x0000001702020212 */ /* 0x000fe400078e3cff */
[----:B--2---:R-:W-:Y:S02]  /*0b90*/  @P6 LOP3.LUT R7, R7, R16, RZ, 0x3c, !PT ;  /* 0x0000001007076212 */ /* 0x004fe400078e3cff */
[----:B---3--:R-:W-:Y:S02]  /*0ba0*/  @P6 LOP3.LUT R5, R5, R18, RZ, 0x3c, !PT ;  /* 0x0000001205056212 */ /* 0x008fe400078e3cff */
[----:B----4-:R-:W-:Y:S02]  /*0bb0*/  @P0 LOP3.LUT R7, R7, R20, RZ, 0x3c, !PT ;  /* 0x0000001407070212 */ /* 0x010fe400078e3cff */
[----:B------:R-:W-:Y:S02]  /*0bc0*/  @P0 LOP3.LUT R5, R5, R24, RZ, 0x3c, !PT ;  /* 0x0000001805050212 */ /* 0x000fe400078e3cff */
[----:B------:R-:W-:-:S13]  /*0bd0*/  R2P PR, R22.B1, 0x7f ;  /* 0x0000007f16007804 */ /* 0x000fda0000001000 */
[----:B------:R-:W2:Y:S04]  /*0be0*/  @P0 LDG.E R18, desc[UR6][R10.64+0xa0] ;  /* 0x0000a0060a120981 */ /* 0x000ea8000c1e1900 */
[----:B------:R-:W3:Y:S04]  /*0bf0*/  @P0 LDG.E R19, desc[UR6][R10.64+0xa4] ;  /* 0x0000a4060a130981 */ /* 0x000ee8000c1e1900 */
[----:B------:R-:W4:Y:S04]  /*0c00*/  @P0 LDG.E R20, desc[UR6][R10.64+0xa8] ;  /* 0x0000a8060a140981 */ /* 0x000f28000c1e1900 */
[----:B------:R-:W4:Y:S04]  /*0c10*/  @P0 LDG.E R21, desc[UR6][R10.64+0xac] ;  /* 0x0000ac060a150981 */ /* 0x000f28000c1e1900 */
[----:B------:R-:W4:Y:S04]  /*0c20*/  @P0 LDG.E R24, desc[UR6][R10.64+0xb0] ;  /* 0x0000b0060a180981 */ /* 0x000f28000c1e1900 */
[----:B------:R-:W4:Y:S04]  /*0c30*/  @P1 LDG.E R16, desc[UR6][R10.64+0xbc] ;  /* 0x0000bc060a101981 */ /* 0x000f28000c1e1900 */
[----:B------:R-:W4:Y:S04]  /*0c40*/  @P1 LDG.E R26, desc[UR6][R10.64+0xb4] ;  /* 0x0000b4060a1a1981 */ /* 0x000f28000c1e1900 */
        /* <DEDUP_REMOVED lines=11> */
[----:B------:R-:W-:Y:S01]  /*0d00*/  LOP3.LUT P0, RZ, R22, 0x8000, RZ, 0xc0, !PT ;  /* 0x0000800016ff7812 */ /* 0x000fe2000780c0ff */
[----:B------:R-:W4:Y:S01]  /*0d10*/  @P2 LDG.E R24, desc[UR6][R10.64+0xd8] ;  /* 0x0000d8060a182981 */ /* 0x000f22000c1e1900 */
[----:B------:R-:W-:-:S03]  /*0d20*/  @P1 LOP3.LUT R5, R5, R16, RZ, 0x3c, !PT ;  /* 0x0000001005051212 */ /* 0x000fc600078e3cff */
[----:B------:R-:W4:Y:S01]  /*0d30*/  @P2 LDG.E R22, desc[UR6][R10.64+0xd0] ;  /* 0x0000d0060a162981 */ /* 0x000f22000c1e1900 */
[----:B------:R-:W-:-:S03]  /*0d40*/  @P1 LOP3.LUT R7, R7, R26, RZ, 0x3c, !PT ;  /* 0x0000001a07071212 */ /* 0x000fc600078e3cff */
[----:B------:R-:W4:Y:S01]  /*0d50*/  @P3 LDG.E R16, desc[UR6][R10.64+0xe4] ;  /* 0x0000e4060a103981 */ /* 0x000f22000c1e1900 */
[----:B------:R-:W-:-:S03]  /*0d60*/  @P1 LOP3.LUT R4, R4, R23, RZ, 0x3c, !PT ;  /* 0x0000001704041212 */ /* 0x000fc600078e3cff */
[----:B------:R-:W4:Y:S01]  /*0d70*/  @P3 LDG.E R26, desc[UR6][R10.64+0xdc] ;  /* 0x0000dc060a1a3981 */ /* 0x000f22000c1e1900 */
[----:B------:R-:W-:-:S03]  /*0d80*/  @P1 LOP3.LUT R2, R2, R17, RZ, 0x3c, !PT ;  /* 0x0000001102021212 */ /* 0x000fc600078e3cff */
        /* <DEDUP_REMOVED lines=43> */
[----:B------:R-:W-:-:S04]  /*1040*/  UIADD3 UR4, UPT, UPT, UR4, 0x10, URZ ;  /* 0x0000001004047890 */ /* 0x000fc8000fffe0ff */
[----:B------:R-:W-:Y:S01]  /*1050*/  UISETP.NE.AND UP0, UPT, UR4, 0x20, UPT ;  /* 0x000000200400788c */ /* 0x000fe2000bf05270 */
[----:B--2---:R-:W-:Y:S02]  /*1060*/  @P5 LOP3.LUT R3, R3, R18, RZ, 0x3c, !PT ;  /* 0x0000001203035212 */ /* 0x004fe400078e3cff */
[----:B---3--:R-:W-:Y:S02]  /*1070*/  @P6 LOP3.LUT R4, R4, R19, RZ, 0x3c, !PT ;  /* 0x0000001304046212 */ /* 0x008fe400078e3cff */
[----:B----4-:R-:W-:Y:S02]  /*1080*/  @P6 LOP3.LUT R7, R7, R20, RZ, 0x3c, !PT ;  /* 0x0000001407076212 */ /* 0x010fe400078e3cff */
[----:B------:R-:W-:Y:S02]  /*1090*/  @P6 LOP3.LUT R2, R2, R21, RZ, 0x3c, !PT ;  /* 0x0000001502026212 */ /* 0x000fe400078e3cff */
[----:B------:R-:W-:Y:S02]  /*10a0*/  @P6 LOP3.LUT R5, R5, R22, RZ, 0x3c, !PT ;  /* 0x0000001605056212 */ /* 0x000fe400078e3cff */
[----:B------:R-:W-:-:S02]  /*10b0*/  @P6 LOP3.LUT R3, R3, R16, RZ, 0x3c, !PT ;  /* 0x0000001003036212 */ /* 0x000fc400078e3cff */
[----:B------:R-:W-:Y:S02]  /*10c0*/  @P0 LOP3.LUT R7, R7, R24, RZ, 0x3c, !PT ;  /* 0x0000001807070212 */ /* 0x000fe400078e3cff */
[----:B------:R-:W-:Y:S02]  /*10d0*/  @P0 LOP3.LUT R3, R3, R28, RZ, 0x3c, !PT ;  /* 0x0000001c03030212 */ /* 0x000fe400078e3cff */
[----:B------:R-:W-:Y:S02]  /*10e0*/  @P0 LOP3.LUT R5, R5, R26, RZ, 0x3c, !PT ;  /* 0x0000001a05050212 */ /* 0x000fe400078e3cff */
[----:B------:R-:W-:Y:S02]  /*10f0*/  @P0 LOP3.LUT R2, R2, R23, RZ, 0x3c, !PT ;  /* 0x0000001702020212 */ /* 0x000fe400078e3cff */
[----:B------:R-:W-:Y:S01]  /*1100*/  @P0 LOP3.LUT R4, R4, R17, RZ, 0x3c, !PT ;  /* 0x0000001104040212 */ /* 0x000fe200078e3cff */
[----:B------:R-:W-:Y:S06]  /*1110*/  BRA.U UP0, `(.L_x_72) ;  /* 0xfffffff500487547 */ /* 0x000fec000b83ffff */
[----:B------:R-:W-:-:S05]  /*1120*/  VIADD R0, R0, 0x1 ;  /* 0x0000000100007836 */ /* 0x000fca0000000000 */
[----:B------:R-:W-:-:S13]  /*1130*/  ISETP.NE.AND P0, PT, R0, 0x5, PT ;  /* 0x000000050000780c */ /* 0x000fda0003f05270 */
[----:B------:R-:W-:Y:S05]  /*1140*/  @P0 BRA `(.L_x_73) ;  /* 0xfffffff400300947 */ /* 0x000fea000383ffff */
[----:B------:R-:W-:Y:S01]  /*1150*/  LOP3.LUT R0, R14, 0x3, RZ, 0xc0, !PT ;  /* 0x000000030e007812 */ /* 0x000fe200078ec0ff */
[----:B------:R1:W-:Y:S03]  /*1160*/  STL [R1+0x4], R7 ;  /* 0x0000040701007387 */ /* 0x0003e60000100800 */
[----:B------:R-:W-:Y:S01]  /*1170*/  ISETP.NE.U32.AND P0, PT, R0, 0x1, PT ;  /* 0x000000010000780c */ /* 0x000fe20003f05070 */
[----:B------:R1:W-:Y:S03]  /*1180*/  STL.64 [R1+0x8], R4 ;  /* 0x0000080401007387 */ /* 0x0003e60000100a00 */
[----:B------:R-:W-:Y:S01]  /*1190*/  ISETP.NE.AND.EX P0, PT, RZ, RZ, PT, P0 ;  /* 0x000000ffff00720c */ /* 0x000fe20003f05300 */
[----:B------:R1:W-:-:S12]  /*11a0*/  STL.64 [R1+0x10], R2 ;  /* 0x0000100201007387 */ /* 0x0003d80000100a00 */
[----:B-1----:R-:W-:Y:S05]  /*11b0*/  @!P0 BRA `(.L_x_71) ;  /* 0x0000001800088947 */ /* 0x002fea0003800000 */
[----:B------:R-:W-:Y:S01]  /*11c0*/  UMOV UR4, URZ ;  /* 0x000000ff00047c82 */ /* 0x000fe20008000000 */
[----:B------:R-:W-:Y:S01]  /*11d0*/  UMOV UR5, URZ ;  /* 0x000000ff00057c82 */ /* 0x000fe20008000000 */
[----:B------:R-:W-:Y:S02]  /*11e0*/  IMAD.MOV.U32 R0, RZ, RZ, RZ ;  /* 0x000000ffff007224 */ /* 0x000fe400078e00ff */
[----:B------:R-:W-:Y:S02]  /*11f0*/  IMAD.MOV.U32 R7, RZ, RZ, RZ ;  /* 0x000000ffff077224 */ /* 0x000fe400078e00ff */
[----:B------:R-:W-:Y:S02]  /*1200*/  IMAD.U32 R3, RZ, RZ, UR4 ;  /* 0x00000004ff037e24 */ /* 0x000fe4000f8e00ff */
[----:B------:R-:W-:Y:S02]  /*1210*/  IMAD.U32 R2, RZ, RZ, UR5 ;  /* 0x00000005ff027e24 */ /* 0x000fe4000f8e00ff */
[----:B------:R-:W-:-:S02]  /*1220*/  IMAD.U32 R5, RZ, RZ, UR4 ;  /* 0x00000004ff057e24 */ /* 0x000fc4000f8e00ff */
[----:B------:R-:W-:-:S07]  /*1230*/  IMAD.U32 R4, RZ, RZ, UR5 ;  /* 0x00000005ff047e24 */ /* 0x000fce000f8e00ff */
.L_x_75:
[----:B------:R-:W-:-:S06]  /*1240*/  IMAD R15, R0, 0x4, R1 ;  /* 0x00000004000f7824 */ /* 0x000fcc00078e0201 */
[----:B------:R-:W5:Y:S01]  /*1250*/  LDL R15, [R15+0x4] ;  /* 0x000004000f0f7983 */ /* 0x000f620000100800 */
[----:B------:R-:W-:-:S05]  /*1260*/  UMOV UR4, URZ ;  /* 0x000000ff00047c82 */ /* 0x000fca0008000000 */
.L_x_74:
        /* <DEDUP_REMOVED lines=183> */
[----:B-1----:R-:W-:Y:S05]  /*1de0*/  @P0 BRA `(.L_x_71) ;  /* 0x0000000800fc0947 */ /* 0x002fea0003800000 */
        /* <DEDUP_REMOVED lines=8> */
.L_x_77:
[----:B------:R-:W-:-:S06]  /*1e70*/  IMAD R15, R0, 0x4, R1 ;  /* 0x00000004000f7824 */ /* 0x000fcc00078e0201 */
[----:B------:R-:W5:Y:S01]  /*1e80*/  LDL R15, [R15+0x4] ;  /* 0x000004000f0f7983 */ /* 0x000f620000100800 */
[----:B------:R-:W-:-:S05]  /*1e90*/  UMOV UR4, URZ ;  /* 0x000000ff00047c82 */ /* 0x000fca0008000000 */
.L_x_76:
        /* <DEDUP_REMOVED lines=177> */
[----:B------:R1:W-:Y:S04]  /*29b0*/  STL [R1+0x4], R7 ;  /* 0x0000040701007387 */ /* 0x0003e80000100800 */
[----:B------:R1:W-:Y:S04]  /*29c0*/  STL.64 [R1+0x8], R4 ;  /* 0x0000080401007387 */ /* 0x0003e80000100a00 */
[----:B------:R1:W-:Y:S02]  /*29d0*/  STL.64 [R1+0x10], R2 ;  /* 0x0000100201007387 */ /* 0x0003e40000100a00 */
.L_x_71:
[----:B------:R-:W-:Y:S05]  /*29e0*/  BSYNC.RECONVERGENT B1 ;  /* 0x0000000000017941 */ /* 0x000fea0003800200 */
.L_x_70:
[----:B------:R-:W-:Y:S01]  /*29f0*/  ISETP.GT.U32.AND P0, PT, R14, 0x3, PT ;  /* 0x000000030e00780c */ /* 0x000fe20003f04070 */
[----:B------:R-:W-:Y:S01]  /*2a00*/  VIADD R12, R12, 0x1 ;  /* 0x000000010c0c7836 */ /* 0x000fe20000000000 */
[--C-:B------:R-:W-:Y:S02]  /*2a10*/  SHF.R.U64 R14, R14, 0x2, R13.reuse ;  /* 0x000000020e0e7819 */ /* 0x100fe4000000120d */
[----:B------:R-:W-:Y:S02]  /*2a20*/  ISETP.GT.U32.AND.EX P0, PT, R13, RZ, PT, P0 ;  /* 0x000000ff0d00720c */ /* 0x000fe40003f04100 */
[----:B------:R-:W-:-:S11]  /*2a30*/  SHF.R.U32.HI R13, RZ, 0x2, R13 ;  /* 0x00000002ff0d7819 */ /* 0x000fd6000001160d */
[----:B------:R-:W-:Y:S05]  /*2a40*/  @P0 BRA `(.L_x_78) ;  /* 0xffffffd800c40947 */ /* 0x000fea000383ffff */
.L_x_69:
[----:B------:R-:W-:Y:S05]  /*2a50*/  BSYNC.RECONVERGENT B0 ;  /* 0x0000000000007941 */ /* 0x000fea0003800200 */
.L_x_68:
[----:B------:R-:W2:Y:S02]  /*2a60*/  LDC R0, c[0x0][0x390] ;  /* 0x0000e400ff007b82 */ /* 0x000ea40000000800 */
[----:B--2---:R-:W-:-:S13]  /*2a70*/  ISETP.GE.AND P0, PT, R0, 0x1, PT ;  /* 0x000000010000780c */ /* 0x004fda0003f06270 */
[----:B------:R-:W-:Y:S05]  /*2a80*/  @!P0 EXIT ;  /* 0x000000000000894d */ /* 0x000fea0003800000 */
[----:B------:R-:W2:Y:S01]  /*2a90*/  LDCU UR5, c[0x0][0x388] ;  /* 0x00007100ff0577ac */ /* 0x000ea20008000800 */
[----:B------:R-:W-:Y:S01]  /*2aa0*/  UMOV UR4, URZ ;  /* 0x000000ff00047c82 */ /* 0x000fe20008000000 */
[----:B--2---:R-:W-:-:S12]  /*2ab0*/  UIADD3 UR5, UPT, UPT, UR5, -0x1, URZ ;  /* 0xffffffff05057890 */ /* 0x004fd8000fffe0ff */
.L_x_84:
[----:B--2---:R-:W2:Y:S01]  /*2ac0*/  S2R R10, SR_TID.X ;  /* 0x00000000000a7919 */ /* 0x004ea20000002100 */
[----:B------:R-:W2:Y:S01]  /*2ad0*/  LDC R9, c[0x0][0x390] ;  /* 0x0000e400ff097b82 */ /* 0x000ea20000000800 */
[----:B------:R-:W-:Y:S01]  /*2ae0*/  SHF.R.U32.HI R0, RZ, 0x2, R7 ;  /* 0x00000002ff007819 */ /* 0x000fe20000011607 */
[----:B0-----:R-:W-:Y:S01]  /*2af0*/  VIADD R6, R6, 0x587c5 ;  /* 0x000587c506067836 */ /* 0x001fe20000000000 */
[----:B------:R-:W-:Y:S02]  /*2b00*/  BSSY.RECONVERGENT B0, `(.L_x_79) ;  /* 0x0000037000007945 */ /* 0x000fe40003800200 */
[----:B------:R-:W-:Y:S01]  /*2b10*/  LOP3.LUT R0, R0, R7, RZ, 0x3c, !PT ;  /* 0x0000000700007212 */ /* 0x000fe200078e3cff */
[----:B-1----:R-:W-:-:S04]  /*2b20*/  IMAD.SHL.U32 R7, R3, 0x10, RZ ;  /* 0x0000001003077824 */ /* 0x002fc800078e00ff */
[----:B------:R-:W-:-:S05]  /*2b30*/  IMAD.SHL.U32 R8, R0, 0x2, RZ ;  /* 0x0000000200087824 */ /* 0x000fca00078e00ff */
[----:B------:R-:W-:Y:S01]  /*2b40*/  LOP3.LUT R8, R0, R8, R7, 0x96, !PT ;  /* 0x0000000800087212 */ /* 0x000fe200078e9607 */
[----:B------:R-:W-:-:S03]  /*2b50*/  IMAD.MOV.U32 R7, RZ, RZ, R4 ;  /* 0x000000ffff077224 */ /* 0x000fc600078e0004 */
[----:B------:R-:W-:-:S05]  /*2b60*/  LOP3.LUT R13, R8, R3, RZ, 0x3c, !PT ;  /* 0x00000003080d7212 */ /* 0x000fca00078e3cff */
[----:B------:R-:W-:Y:S02]  /*2b70*/  IMAD.IADD R4, R13, 0x1, R6 ;  /* 0x000000010d047824 */ /* 0x000fe400078e0206 */
[----:B--2---:R-:W-:-:S07]  /*2b80*/  IMAD R0, R10, R9, UR4 ;  /* 0x000000040a007e24 */ /* 0x004fce000f8e0209 */
.L_x_83:
[----:B------:R-:W0:Y:S01]  /*2b90*/  I2F.U32.RP R10, UR5 ;  /* 0x00000005000a7d06 */ /* 0x000e220008209000 */
[----:B------:R-:W-:Y:S01]  /*2ba0*/  IMAD R11, RZ, RZ, -UR5 ;  /* 0x80000005ff0b7e24 */ /* 0x000fe2000f8e02ff */
[----:B------:R-:W-:Y:S01]  /*2bb0*/  ISETP.NE.U32.AND P1, PT, RZ, UR5, PT ;  /* 0x00000005ff007c0c */ /* 0x000fe2000bf25070 */
[----:B------:R-:W-:Y:S01]  /*2bc0*/  BSSY.RELIABLE B1, `(.L_x_80) ;  /* 0x0000020000017945 */ /* 0x000fe20003800100 */
[----:B------:R-:W-:Y:S02]  /*2bd0*/  IMAD.MOV.U32 R15, RZ, RZ, R0 ;  /* 0x000000ffff0f7224 */ /* 0x000fe400078e0000 */
[----:B------:R-:W-:Y:S02]  /*2be0*/  IMAD.U32 R12, RZ, RZ, UR4 ;  /* 0x00000004ff0c7e24 */ /* 0x000fe4000f8e00ff */
[----:B0-----:R-:W0:Y:S02]  /*2bf0*/  MUFU.RCP R10, R10 ;  /* 0x0000000a000a7308 */ /* 0x001e240000001000 */
[----:B0-----:R-:W-:-:S06]  /*2c00*/  VIADD R8, R10, 0xffffffe ;  /* 0x0ffffffe0a087836 */ /* 0x001fcc0000000000 */
[----:B------:R0:W1:Y:S02]  /*2c10*/  F2I.FTZ.U32.TRUNC.NTZ R9, R8 ;  /* 0x0000000800097305 */ /* 0x000064000021f000 */
[----:B0-----:R-:W-:Y:S02]  /*2c20*/  IMAD.MOV.U32 R8, RZ, RZ, RZ ;  /* 0x000000ffff087224 */ /* 0x001fe400078e00ff */
[----:B-1----:R-:W-:-:S04]  /*2c30*/  IMAD R11, R11, R9, RZ ;  /* 0x000000090b0b7224 */ /* 0x002fc800078e02ff */
[----:B------:R-:W-:Y:S02]  /*2c40*/  IMAD.HI.U32 R9, R9, R11, R8 ;  /* 0x0000000b09097227 */ /* 0x000fe400078e0008 */
[----:B------:R-:W0:Y:S04]  /*2c50*/  LDC.64 R10, c[0x0][0x380] ;  /* 0x0000e000ff0a7b82 */ /* 0x000e280000000a00 */
[----:B------:R-:W-:-:S04]  /*2c60*/  IMAD.HI.U32 R9, R9, R4, RZ ;  /* 0x0000000409097227 */ /* 0x000fc800078e00ff */
[----:B------:R-:W-:-:S04]  /*2c70*/  IMAD.MOV R9, RZ, RZ, -R9 ;  /* 0x000000ffff097224 */ /* 0x000fc800078e0a09 */
[----:B------:R-:W-:Y:S02]  /*2c80*/  IMAD R9, R9, UR5, R4 ;  /* 0x0000000509097c24 */ /* 0x000fe4000f8e0204 */
[----:B------:R-:W-:Y:S02]  /*2c90*/  IMAD.MOV.U32 R4, RZ, RZ, R5 ;  /* 0x000000ffff047224 */ /* 0x000fe400078e0005 */
[----:B------:R-:W-:Y:S01]  /*2ca0*/  IMAD.MOV.U32 R5, RZ, RZ, R2 ;  /* 0x000000ffff057224 */ /* 0x000fe200078e0002 */
[----:B------:R-:W-:Y:S01]  /*2cb0*/  ISETP.GE.U32.AND P0, PT, R9, UR5, PT ;  /* 0x0000000509007c0c */ /* 0x000fe2000bf06070 */
[----:B------:R-:W-:Y:S02]  /*2cc0*/  IMAD.MOV.U32 R2, RZ, RZ, R3 ;  /* 0x000000ffff027224 */ /* 0x000fe400078e0003 */
[----:B------:R-:W-:-:S10]  /*2cd0*/  IMAD.MOV.U32 R3, RZ, RZ, R13 ;  /* 0x000000ffff037224 */ /* 0x000fd400078e000d */
[----:B------:R-:W-:-:S05]  /*2ce0*/  @P0 VIADD R9, R9, -UR5 ;  /* 0x8000000509090c36 */ /* 0x000fca0008000000 */
[----:B------:R-:W-:-:S13]  /*2cf0*/  ISETP.GE.U32.AND P0, PT, R9, UR5, PT ;  /* 0x0000000509007c0c */ /* 0x000fda000bf06070 */
[----:B------:R-:W-:Y:S01]  /*2d00*/  @P0 VIADD R9, R9, -UR5 ;  /* 0x8000000509090c36 */ /* 0x000fe20008000000 */
[----:B------:R-:W-:-:S05]  /*2d10*/  @!P1 LOP3.LUT R9, RZ, UR5, RZ, 0x33, !PT ;  /* 0x00000005ff099c12 */ /* 0x000fca000f8e33ff */
[----:B0-----:R-:W-:-:S07]  /*2d20*/  VIADD R13, R9, 0x1 ;  /* 0x00000001090d7836 */ /* 0x001fce0000000000 */
.L_x_82:
[----:B------:R-:W-:-:S13]  /*2d30*/  ISETP.GE.AND P0, PT, R12, 0x1, PT ;  /* 0x000000010c00780c */ /* 0x000fda0003f06270 */
[----:B------:R-:W-:Y:S05]  /*2d40*/  @!P0 BREAK.RELIABLE B1 ;  /* 0x0000000000018942 */ /* 0x000fea0003800100 */
[----:B------:R-:W-:Y:S05]  /*2d50*/  @!P0 BRA `(.L_x_81) ;  /* 0x0000000000448947 */ /* 0x000fea0003800000 */
[----:B------:R-:W-:-:S06]  /*2d60*/  IMAD.WIDE.U32 R8, R15, 0x4, R10 ;  /* 0x000000040f087825 */ /* 0x000fcc00078e000a */
[----:B------:R-:W2:Y:S01]  /*2d70*/  LDG.E R8, desc[UR6][R8.64+-0x4] ;  /* 0xfffffc0608087981 */ /* 0x000ea2000c1e1900 */
[----:B------:R-:W-:Y:S02]  /*2d80*/  VIADD R12, R12, 0xffffffff ;  /* 0xffffffff0c0c7836 */ /* 0x000fe40000000000 */
[----:B------:R-:W-:Y:S01]  /*2d90*/  VIADD R15, R15, 0xffffffff ;  /* 0xffffffff0f0f7836 */ /* 0x000fe20000000000 */
[----:B--2---:R-:W-:-:S13]  /*2da0*/  ISETP.NE.AND P0, PT, R8, R13, PT ;  /* 0x0000000d0800720c */ /* 0x004fda0003f05270 */
[----:B------:R-:W-:Y:S05]  /*2db0*/  @P0 BRA `(.L_x_82) ;  /* 0xfffffffc00dc0947 */ /* 0x000fea000383ffff */
[----:B------:R-:W-:Y:S05]  /*2dc0*/  BSYNC.RELIABLE B1 ;  /* 0x0000000000017941 */ /* 0x000fea0003800100 */
.L_x_80:
[----:B------:R-:W-:Y:S01]  /*2dd0*/  SHF.R.U32.HI R8, RZ, 0x2, R7 ;  /* 0x00000002ff087819 */ /* 0x000fe20000011607 */
[----:B------:R-:W-:Y:S02]  /*2de0*/  IMAD.SHL.U32 R9, R3, 0x10, RZ ;  /* 0x0000001003097824 */ /* 0x000fe400078e00ff */
[----:B------:R-:W-:Y:S01]  /*2df0*/  VIADD R6, R6, 0x587c5 ;  /* 0x000587c506067836 */ /* 0x000fe20000000000 */
[----:B------:R-:W-:-:S05]  /*2e00*/  LOP3.LUT R8, R8, R7, RZ, 0x3c, !PT ;  /* 0x0000000708087212 */ /* 0x000fca00078e3cff */
[----:B------:R-:W-:-:S05]  /*2e10*/  IMAD.SHL.U32 R7, R8, 0x2, RZ ;  /* 0x0000000208077824 */ /* 0x000fca00078e00ff */
[----:B------:R-:W-:Y:S01]  /*2e20*/  LOP3.LUT R8, R8, R7, R9, 0x96, !PT ;  /* 0x0000000708087212 */ /* 0x000fe200078e9609 */
[----:B------:R-:W-:-:S03]  /*2e30*/  IMAD.MOV.U32 R7, RZ, RZ, R4 ;  /* 0x000000ffff077224 */ /* 0x000fc600078e0004 */
[----:B------:R-:W-:-:S05]  /*2e40*/  LOP3.LUT R13, R8, R3, RZ, 0x3c, !PT ;  /* 0x00000003080d7212 */ /* 0x000fca00078e3cff */
[----:B------:R-:W-:Y:S01]  /*2e50*/  IMAD.IADD R4, R13, 0x1, R6 ;  /* 0x000000010d047824 */ /* 0x000fe200078e0206 */
[----:B------:R-:W-:Y:S06]  /*2e60*/  BRA `(.L_x_83) ;  /* 0xfffffffc00487947 */ /* 0x000fec000383ffff */
.L_x_81:
[----:B------:R-:W-:Y:S05]  /*2e70*/  BSYNC.RECONVERGENT B0 ;  /* 0x0000000000007941 */ /* 0x000fea0003800200 */
.L_x_79:
[----:B------:R-:W-:Y:S05]  /*2e80*/  WARPSYNC.ALL ;  /* 0x0000000000007948 */ /* 0x000fea0003800000 */
[----:B------:R-:W0:Y:S01]  /*2e90*/  LDC.64 R8, c[0x0][0x380] ;  /* 0x0000e000ff087b82 */ /* 0x000e220000000a00 */
[----:B------:R-:W1:Y:S01]  /*2ea0*/  LDCU UR8, c[0x0][0x390] ;  /* 0x00007200ff0877ac */ /* 0x000e620008000800 */
[----:B------:R-:W-:-:S04]  /*2eb0*/  UIADD3 UR4, UPT, UPT, UR4, 0x1, URZ ;  /* 0x0000000104047890 */ /* 0x000fc8000fffe0ff */
[----:B-1----:R-:W-:Y:S01]  /*2ec0*/  UISETP.NE.AND UP0, UPT, UR4, UR8, UPT ;  /* 0x000000080400728c */ /* 0x002fe2000bf05270 */
[----:B0-----:R-:W-:-:S05]  /*2ed0*/  IMAD.WIDE.U32 R8, R0, 0x4, R8 ;  /* 0x0000000400087825 */ /* 0x001fca00078e0008 */
[----:B------:R2:W-:Y:S03]  /*2ee0*/  STG.E desc[UR6][R8.64], R13 ;  /* 0x0000000d08007986 */ /* 0x0005e6000c101906 */
[----:B------:R-:W-:Y:S05]  /*2ef0*/  BRA.U UP0, `(.L_x_84) ;  /* 0xfffffff900f07547 */ /* 0x000fea000b83ffff */
[----:B------:R-:W-:Y:S05]  /*2f00*/  EXIT ;  /* 0x000000000000794d */ /* 0x000fea0003800000 */
.L_x_85:
        /* <DEDUP_REMOVED lines=15> */
.L_x_105:


//--------------------- .text._Z18c_adjacency_matrixPiii --------------------------
	.section	.text._Z18c_adjacency_matrixPiii,"ax",@progbits
	.align	128
        .global         _Z18c_adjacency_matrixPiii
        .type           _Z18c_adjacency_matrixPiii,@function
        .size           _Z18c_adjacency_matrixPiii,(.L_x_106 - _Z18c_adjacency_matrixPiii)
        .other          _Z18c_adjacency_matrixPiii,@"STO_CUDA_ENTRY STV_DEFAULT"
_Z18c_adjacency_matrixPiii:
.text._Z18c_adjacency_matrixPiii:
[----:B------:R-:W0:Y:S01]  /*0000*/  LDC R1, c[0x0][0x37c] ;  /* 0x0000df00ff017b82 */ /* 0x000e220000000800 */
[----:B------:R-:W1:Y:S01]  /*0010*/  S2R R11, SR_TID.X ;  /* 0x00000000000b7919 */ /* 0x000e620000002100 */
[----:B------:R-:W2:Y:S01]  /*0020*/  LDCU.64 UR6, c[0x0][0x358] ;  /* 0x00006b00ff0677ac */ /* 0x000ea20008000a00 */
[----:B0-----:R-:W-:Y:S01]  /*0030*/  VIADD R1, R1, 0xffffffd0 ;  /* 0xffffffd001017836 */ /* 0x001fe20000000000 */
[----:B------:R-:W1:Y:S02]  /*0040*/  S2R R8, SR_TID.Y ;  /* 0x0000000000087919 */ /* 0x000e640000002200 */
[----:B-1----:R-:W-:-:S13]  /*0050*/  ISETP.GE.U32.AND P0, PT, R11, R8, PT ;  /* 0x000000080b00720c */ /* 0x002fda0003f06070 */
[----:B--2---:R-:W-:Y:S05]  /*0060*/  @P0 BRA `(.L_x_86) ;  /* 0x0000002800180947 */ /* 0x004fea0003800000 */
[----:B------:R-:W0:Y:S01]  /*0070*/  LDC.64 R12, c[0x0][0x388] ;  /* 0x0000e200ff0c7b82 */ /* 0x000e220000000a00 */
[----:B------:R-:W-:Y:S01]  /*0080*/  IMAD.MOV.U32 R9, RZ, RZ, -0x266e14b1 ;  /* 0xd991eb4fff097424 */ /* 0x000fe200078e00ff */
[----:B------:R-:W-:Y:S01]  /*0090*/  BSSY.RECONVERGENT B0, `(.L_x_87) ;  /* 0x0000260000007945 */ /* 0x000fe20003800200 */
[C---:B0-----:R-:W-:Y:S02]  /*00a0*/  LOP3.LUT R0, R13.reuse, 0xaad26b49, RZ, 0x3c, !PT ;  /* 0xaad26b490d007812 */ /* 0x041fe400078e3cff */
[----:B------:R-:W-:-:S03]  /*00b0*/  ISETP.GT.AND P0, PT, R13, -0x1, PT ;  /* 0xffffffff0d00780c */ /* 0x000fc60003f04270 */
[----:B------:R-:W-:Y:S01]  /*00c0*/  IMAD R0, R0, 0x4182bed5, RZ ;  /* 0x4182bed500007824 */ /* 0x000fe200078e02ff */
[----:B------:R-:W-:-:S03]  /*00d0*/  SEL R9, R9, 0x8bf16996, P0 ;  /* 0x8bf1699609097807 */ /* 0x000fc60000000000 */
[C---:B------:R-:W-:Y:S01]  /*00e0*/  VIADD R5, R0.reuse, 0x583f19 ;  /* 0x00583f1900057836 */ /* 0x040fe20000000000 */
[C---:B------:R-:W-:Y:S01]  /*00f0*/  LOP3.LUT R6, R0.reuse, 0x159a55e5, RZ, 0x3c, !PT ;  /* 0x159a55e500067812 */ /* 0x040fe200078e3cff */
[----:B------:R-:W-:Y:S01]  /*0100*/  VIADD R3, R0, 0x75bcd15 ;  /* 0x075bcd1500037836 */ /* 0x000fe20000000000 */
[C---:B------:R-:W-:Y:S01]  /*0110*/  IADD3 R2, PT, PT, R9.reuse, 0x64f0c9, R0 ;  /* 0x0064f0c909027810 */ /* 0x040fe20007ffe000 */
[C---:B------:R-:W-:Y:S01]  /*0120*/  VIADD R7, R9.reuse, 0x1f123bb5 ;  /* 0x1f123bb509077836 */ /* 0x040fe20000000000 */
[----:B------:R-:W-:Y:S01]  /*0130*/  LOP3.LUT R4, R9, 0x5491333, RZ, 0x3c, !PT ;  /* 0x0549133309047812 */ /* 0x000fe200078e3cff */
[----:B------:R-:W-:Y:S02]  /*0140*/  IMAD R0, R11, R12, RZ ;  /* 0x0000000c0b007224 */ /* 0x000fe400078e02ff */
[----:B------:R0:W-:Y:S02]  /*0150*/  STL.64 [R1], R2 ;  /* 0x0000000201007387 */ /* 0x0001e40000100a00 */
[----:B------:R-:W-:-:S02]  /*0160*/  IMAD.IADD R0, R0, 0x1, R8 ;  /* 0x0000000100007824 */ /* 0x000fc400078e0208 */
[----:B------:R0:W-:Y:S03]  /*0170*/  STL.64 [R1+0x8], R6 ;  /* 0x0000080601007387 */ /* 0x0001e60000100a00 */
[----:B------:R-:W-:Y:S01]  /*0180*/  ISETP.NE.AND P0, PT, R0, RZ, PT ;  /* 0x000000ff0000720c */ /* 0x000fe20003f05270 */
[----:B------:R0:W-:-:S12]  /*0190*/  STL.64 [R1+0x10], R4 ;  /* 0x0000100401007387 */ /* 0x0001d80000100a00 */
[----:B0-----:R-:W-:Y:S05]  /*01a0*/  @!P0 BRA `(.L_x_88) ;  /* 0x0000002400388947 */ /* 0x001fea0003800000 */
[--C-:B------:R-:W-:Y:S01]  /*01b0*/  SHF.R.S32.HI R2, RZ, 0x1f, R0.reuse ;  /* 0x0000001fff027819 */ /* 0x100fe20000011400 */
[----:B------:R-:W-:Y:S02]  /*01c0*/  IMAD.MOV.U32 R11, RZ, RZ, R0 ;  /* 0x000000ffff0b7224 */ /* 0x000fe400078e0000 */
[----:B------:R-:W-:-:S07]  /*01d0*/  IMAD.MOV.U32 R10, RZ, RZ, RZ ;  /* 0x000000ffff0a7224 */ /* 0x000fce00078e00ff */
.L_x_97:
[----:B------:R-:W-:Y:S01]  /*01e0*/  LOP3.LUT R0, R11, 0x3, RZ, 0xc0, !PT ;  /* 0x000000030b007812 */ /* 0x000fe200078ec0ff */
[----:B------:R-:W-:Y:S03]  /*01f0*/  BSSY.RECONVERGENT B1, `(.L_x_89) ;  /* 0x0000243000017945 */ /* 0x000fe60003800200 */
[----:B------:R-:W-:-:S04]  /*0200*/  ISETP.NE.U32.AND P0, PT, R0, RZ, PT ;  /* 0x000000ff0000720c */ /* 0x000fc80003f05070 */
[----:B------:R-:W-:-:S13]  /*0210*/  ISETP.NE.AND.EX P0, PT, RZ, RZ, PT, P0 ;  /* 0x000000ffff00720c */ /* 0x000fda0003f05300 */
[----:B0-----:R-:W-:Y:S05]  /*0220*/  @!P0 BRA `(.L_x_90) ;  /* 0x0000002000fc8947 */ /* 0x001fea0003800000 */
[----:B------:R-:W0:Y:S01]  /*0230*/  LDC.64 R8, c[0x4][RZ] ;  /* 0x01000000ff087b82 */ /* 0x000e220000000a00 */
[----:B------:R-:W-:Y:S01]  /*0240*/  IMAD.MOV.U32 R0, RZ, RZ, RZ ;  /* 0x000000ffff007224 */ /* 0x000fe200078e00ff */
[----:B------:R-:W-:Y:S02]  /*0250*/  CS2R R4, SRZ ;  /* 0x0000000000047805 */ /* 0x000fe4000001ff00 */
[----:B------:R-:W-:Y:S01]  /*0260*/  CS2R R6, SRZ ;  /* 0x0000000000067805 */ /* 0x000fe2000001ff00 */
[----:B------:R-:W-:Y:S02]  /*0270*/  IMAD.MOV.U32 R3, RZ, RZ, RZ ;  /* 0x000000ffff037224 */ /* 0x000fe400078e00ff */
[----:B0-----:R-:W-:-:S07]  /*0280*/  IMAD.WIDE.U32 R8, R10, 0xc80, R8 ;  /* 0x00000c800a087825 */ /* 0x001fce00078e0008 */
.L_x_92:
[----:B------:R-:W-:-:S06]  /*0290*/  IMAD R14, R0, 0x4, R1 ;  /* 0x00000004000e7824 */ /* 0x000fcc00078e0201 */
[----:B------:R-:W5:Y:S01]  /*02a0*/  LDL R14, [R14+0x4] ;  /* 0x000004000e0e7983 */ /* 0x000f620000100800 */
[----:B------:R-:W-:Y:S01]  /*02b0*/  IMAD.SHL.U32 R15, R0, 0x20, RZ ;  /* 0x00000020000f7824 */ /* 0x000fe200078e00ff */
[----:B------:R-:W-:-:S06]  /*02c0*/  UMOV UR4, URZ ;  /* 0x000000ff00047c82 */ /* 0x000fcc0008000000 */
.L_x_91:
[----:B-----5:R-:W-:Y:S01]  /*02d0*/  SHF.R.U32.HI R22, RZ, UR4, R14 ;  /* 0x00000004ff167c19 */ /* 0x020fe2000801160e */
[----:B------:R-:W-:-:S03]  /*02e0*/  VIADD R12, R15, UR4 ;  /* 0x000000040f0c7c36 */ /* 0x000fc60008000000 */
[----:B------:R-:W-:-:S04]  /*02f0*/  LOP3.LUT R13, R22, 0x1, RZ, 0xc0, !PT ;  /* 0x00000001160d7812 */ /* 0x000fc800078ec0ff */
        /* <DEDUP_REMOVED lines=174> */
[----:B------:R0:W-:Y:S03]  /*0de0*/  STL.64 [R1+0x8], R6 ;  /* 0x0000080601007387 */ /* 0x0001e60000100a00 */
[----:B------:R-:W-:Y:S01]  /*0df0*/  ISETP.NE.U32.AND P0, PT, R0, 0x1, PT ;  /* 0x000000010000780c */ /* 0x000fe20003f05070 */
[----:B------:R0:W-:Y:S03]  /*0e00*/  STL.64 [R1+0x10], R4 ;  /* 0x0000100401007387 */ /* 0x0001e60000100a00 */
[----:B------:R-:W-:Y:S01]  /*0e10*/  ISETP.NE.AND.EX P0, PT, RZ, RZ, PT, P0 ;  /* 0x000000ffff00720c */ /* 0x000fe20003f05300 */
[----:B------:R0:W-:-:S12]  /*0e20*/  STL [R1+0x4], R3 ;  /* 0x0000040301007387 */ /* 0x0001d80000100800 */
[----:B0-----:R-:W-:Y:S05]  /*0e30*/  @!P0 BRA `(.L_x_90) ;  /* 0x0000001400f88947 */ /* 0x001fea0003800000 */
[----:B------:R-:W-:Y:S01]  /*0e40*/  UMOV UR4, URZ ;  /* 0x000000ff00047c82 */ /* 0x000fe20008000000 */
[----:B------:R-:W-:Y:S01]  /*0e50*/  IMAD.MOV.U32 R0, RZ, RZ, RZ ;  /* 0x000000ffff007224 */ /* 0x000fe200078e00ff */
[----:B------:R-:W-:Y:S01]  /*0e60*/  CS2R R6, SRZ ;  /* 0x0000000000067805 */ /* 0x000fe2000001ff00 */
[----:B------:R-:W-:Y:S02]  /*0e70*/  IMAD.MOV.U32 R4, RZ, RZ, RZ ;  /* 0x000000ffff047224 */ /* 0x000fe400078e00ff */
[----:B------:R-:W-:Y:S02]  /*0e80*/  IMAD.MOV.U32 R3, RZ, RZ, RZ ;  /* 0x000000ffff037224 */ /* 0x000fe400078e00ff */
[----:B------:R-:W-:-:S07]  /*0e90*/  IMAD.U32 R5, RZ, RZ, UR4 ;  /* 0x00000004ff057e24 */ /* 0x000fce000f8e00ff */
.L_x_94:
[----:B------:R-:W-:-:S06]  /*0ea0*/  IMAD R14, R0, 0x4, R1 ;  /* 0x00000004000e7824 */ /* 0x000fcc00078e0201 */
[----:B------:R-:W5:Y:S01]  /*0eb0*/  LDL R14, [R14+0x4] ;  /* 0x000004000e0e7983 */ /* 0x000f620000100800 */
[----:B------:R-:W-:Y:S01]  /*0ec0*/  IMAD.SHL.U32 R15, R0, 0x20, RZ ;  /* 0x00000020000f7824 */ /* 0x000fe200078e00ff */
[----:B------:R-:W-:-:S06]  /*0ed0*/  UMOV UR4, URZ ;  /* 0x000000ff00047c82 */ /* 0x000fcc0008000000 */
.L_x_93:
        /* <DEDUP_REMOVED lines=179> */
[----:B------:R0:W-:Y:S03]  /*1a10*/  STL [R1+0x4], R3 ;  /* 0x0000040301007387 */ /* 0x0001e60000100800 */
[----:B------:R-:W-:Y:S01]  /*1a20*/  ISETP.NE.AND.EX P0, PT, RZ, RZ, PT, P0 ;  /* 0x000000ffff00720c */ /* 0x000fe20003f05300 */
[----:B------:R0:W-:-:S12]  /*1a30*/  STL.64 [R1+0x10], R4 ;  /* 0x0000100401007387 */ /* 0x0001d80000100a00 */
[----:B0-----:R-:W-:Y:S05]  /*1a40*/  @P0 BRA `(.L_x_90) ;  /* 0x0000000800f40947 */ /* 0x001fea0003800000 */
[----:B------:R-:W-:Y:S01]  /*1a50*/  UMOV UR4, URZ ;  /* 0x000000ff00047c82 */ /* 0x000fe20008000000 */
[----:B------:R-:W-:Y:S01]  /*1a60*/  IMAD.MOV.U32 R0, RZ, RZ, RZ ;  /* 0x000000ffff007224 */ /* 0x000fe200078e00ff */
[----:B------:R-:W-:Y:S01]  /*1a70*/  CS2R R6, SRZ ;  /* 0x0000000000067805 */ /* 0x000fe2000001ff00 */
[----:B------:R-:W-:Y:S02]  /*1a80*/  IMAD.MOV.U32 R4, RZ, RZ, RZ ;  /* 0x000000ffff047224 */ /* 0x000fe400078e00ff */
[----:B------:R-:W-:Y:S02]  /*1a90*/  IMAD.MOV.U32 R3, RZ, RZ, RZ ;  /* 0x000000ffff037224 */ /* 0x000fe400078e00ff */
[----:B------:R-:W-:-:S07]  /*1aa0*/  IMAD.U32 R5, RZ, RZ, UR4 ;  /* 0x00000004ff057e24 */ /* 0x000fce000f8e00ff */
.L_x_96:
[----:B------:R-:W-:-:S06]  /*1ab0*/  IMAD R14, R0, 0x4, R1 ;  /* 0x00000004000e7824 */ /* 0x000fcc00078e0201 */
[----:B------:R-:W5:Y:S01]  /*1ac0*/  LDL R14, [R14+0x4] ;  /* 0x000004000e0e7983 */ /* 0x000f620000100800 */
[----:B------:R-:W-:Y:S01]  /*1ad0*/  IMAD.SHL.U32 R15, R0, 0x20, RZ ;  /* 0x00000020000f7824 */ /* 0x000fe200078e00ff */
[----:B------:R-:W-:-:S06]  /*1ae0*/  UMOV UR4, URZ ;  /* 0x000000ff00047c82 */ /* 0x000fcc0008000000 */
.L_x_95:
        /* <DEDUP_REMOVED lines=176> */
[----:B------:R0:W-:Y:S04]  /*25f0*/  STL.64 [R1+0x8], R6 ;  /* 0x0000080601007387 */ /* 0x0001e80000100a00 */
[----:B------:R0:W-:Y:S04]  /*2600*/  STL [R1+0x4], R3 ;  /* 0x0000040301007387 */ /* 0x0001e80000100800 */
[----:B------:R0:W-:Y:S02]  /*2610*/  STL.64 [R1+0x10], R4 ;  /* 0x0000100401007387 */ /* 0x0001e40000100a00 */
.L_x_90:
[----:B------:R-:W-:Y:S05]  /*2620*/  BSYNC.RECONVERGENT B1 ;  /* 0x0000000000017941 */ /* 0x000fea0003800200 */
.L_x_89:
[C---:B------:R-:W-:Y:S01]  /*2630*/  ISETP.GT.U32.AND P0, PT, R11.reuse, 0x3, PT ;  /* 0x000000030b00780c */ /* 0x040fe20003f04070 */
[----:B------:R-:W-:Y:S01]  /*2640*/  VIADD R10, R10, 0x1 ;  /* 0x000000010a0a7836 */ /* 0x000fe20000000000 */
[--C-:B------:R-:W-:Y:S02]  /*2650*/  SHF.R.U64 R11, R11, 0x2, R2.reuse ;  /* 0x000000020b0b7819 */ /* 0x100fe40000001202 */
[----:B------:R-:W-:Y:S02]  /*2660*/  ISETP.GT.U32.AND.EX P0, PT, R2, RZ, PT, P0 ;  /* 0x000000ff0200720c */ /* 0x000fe40003f04100 */
[----:B------:R-:W-:-:S11]  /*2670*/  SHF.R.U32.HI R2, RZ, 0x2, R2 ;  /* 0x00000002ff027819 */ /* 0x000fd60000011602 */
[----:B------:R-:W-:Y:S05]  /*2680*/  @P0 BRA `(.L_x_97) ;  /* 0xffffffd800d40947 */ /* 0x000fea000383ffff */
.L_x_88:
[----:B------:R-:W-:Y:S05]  /*2690*/  BSYNC.RECONVERGENT B0 ;  /* 0x0000000000007941 */ /* 0x000fea0003800200 */
.L_x_87:
[----:B0-----:R-:W0:Y:S01]  /*26a0*/  LDC.64 R6, c[0x0][0x388] ;  /* 0x0000e200ff067b82 */ /* 0x001e220000000a00 */
[----:B------:R-:W1:Y:S01]  /*26b0*/  S2R R9, SR_TID.X ;  /* 0x0000000000097919 */ /* 0x000e620000002100 */
[----:B------:R-:W-:Y:S01]  /*26c0*/  SHF.R.U32.HI R0, RZ, 0x2, R3 ;  /* 0x00000002ff007819 */ /* 0x000fe20000011603 */
[----:B------:R-:W2:Y:S01]  /*26d0*/  LDCU UR8, c[0x0][0x388] ;  /* 0x00007100ff0877ac */ /* 0x000ea20008000800 */
[----:B------:R-:W2:Y:S02]  /*26e0*/  S2R R11, SR_TID.Y ;  /* 0x00000000000b7919 */ /* 0x000ea40000002200 */
[----:B------:R-:W-:Y:S01]  /*26f0*/  LOP3.LUT R0, R0, R3, RZ, 0x3c, !PT ;  /* 0x0000000300007212 */ /* 0x000fe200078e3cff */
[----:B------:R-:W-:Y:S01]  /*2700*/  IMAD.SHL.U32 R3, R5, 0x10, RZ ;  /* 0x0000001005037824 */ /* 0x000fe200078e00ff */
[----:B------:R-:W3:Y:S03]  /*2710*/  LDCU.64 UR4, c[0x0][0x380] ;  /* 0x00007000ff0477ac */ /* 0x000ee60008000a00 */
[----:B------:R-:W-:-:S05]  /*2720*/  IMAD.SHL.U32 R2, R0, 0x2, RZ ;  /* 0x0000000200027824 */ /* 0x000fca00078e00ff */
[----:B------:R-:W-:-:S04]  /*2730*/  LOP3.LUT R2, R0, R2, R3, 0x96, !PT ;  /* 0x0000000200027212 */ /* 0x000fc800078e9603 */
[----:B------:R-:W-:Y:S02]  /*2740*/  LOP3.LUT R2, R2, R5, RZ, 0x3c, !PT ;  /* 0x0000000502027212 */ /* 0x000fe400078e3cff */
[C---:B0-----:R-:W-:Y:S02]  /*2750*/  LOP3.LUT R4, R7.reuse, 0xaad26b49, RZ, 0x3c, !PT ;  /* 0xaad26b4907047812 */ /* 0x041fe400078e3cff */
[----:B------:R-:W-:Y:S01]  /*2760*/  ISETP.GT.AND P0, PT, R7, -0x1, PT ;  /* 0xffffffff0700780c */ /* 0x000fe20003f04270 */
[----:B------:R-:W-:Y:S02]  /*2770*/  IMAD.MOV.U32 R7, RZ, RZ, -0x266e14b1 ;  /* 0xd991eb4fff077424 */ /* 0x000fe400078e00ff */
[----:B------:R-:W-:-:S03]  /*2780*/  IMAD R4, R4, 0x4182bed5, RZ ;  /* 0x4182bed504047824 */ /* 0x000fc600078e02ff */
[----:B------:R-:W-:Y:S01]  /*2790*/  SEL R7, R7, 0x8bf16996, P0 ;  /* 0x8bf1699607077807 */ /* 0x000fe20000000000 */
[----:B-1----:R-:W-:-:S03]  /*27a0*/  IMAD R8, R9, R6, RZ ;  /* 0x0000000609087224 */ /* 0x002fc600078e02ff */
[----:B------:R-:W-:Y:S01]  /*27b0*/  IADD3 R7, PT, PT, R7, 0x64f0c9, R4 ;  /* 0x0064f0c907077810 */ /* 0x000fe20007ffe004 */
[----:B--2---:R-:W-:-:S03]  /*27c0*/  IMAD R4, R11, UR8, RZ ;  /* 0x000000080b047c24 */ /* 0x004fc6000f8e02ff */
[----:B------:R-:W-:Y:S02]  /*27d0*/  IADD3 R2, PT, PT, R7, 0x587c5, R2 ;  /* 0x000587c507027810 */ /* 0x000fe40007ffe002 */
[----:B------:R-:W-:Y:S02]  /*27e0*/  IADD3 R7, P0, PT, R8, R11, RZ ;  /* 0x0000000b08077210 */ /* 0x000fe40007f1e0ff */
[----:B------:R-:W-:Y:S01]  /*27f0*/  IADD3 R5, P1, PT, R4, R9, RZ ;  /* 0x0000000904057210 */ /* 0x000fe20007f3e0ff */
[----:B------:R-:W-:Y:S01]  /*2800*/  IMAD.HI.U32 R0, R2, -0x33333333, RZ ;  /* 0xcccccccd02007827 */ /* 0x000fe200078e00ff */
[----:B------:R-:W-:Y:S02]  /*2810*/  LEA.HI.X.SX32 R8, R8, RZ, 0x1, P0 ;  /* 0x000000ff08087211 */ /* 0x000fe400000f0eff */
[----:B------:R-:W-:Y:S02]  /*2820*/  LEA.HI.X.SX32 R6, R4, RZ, 0x1, P1 ;  /* 0x000000ff04067211 */ /* 0x000fe400008f0eff */
[----:B------:R-:W-:-:S02]  /*2830*/  SHF.R.U32.HI R3, RZ, 0x3, R0 ;  /* 0x00000003ff037819 */ /* 0x000fc40000011600 */
[----:B---3--:R-:W-:-:S03]  /*2840*/  LEA R4, P1, R5, UR4, 0x2 ;  /* 0x0000000405047c11 */ /* 0x008fc6000f8210ff */
[----:B------:R-:W-:Y:S01]  /*2850*/  IMAD R0, R3, -0xa, R2 ;  /* 0xfffffff603007824 */ /* 0x000fe200078e0202 */
[----:B------:R-:W-:Y:S02]  /*2860*/  LEA R2, P0, R7, UR4, 0x2 ;  /* 0x0000000407027c11 */ /* 0x000fe4000f8010ff */
[----:B------:R-:W-:Y:S02]  /*2870*/  LEA.HI.X R5, R5, UR5, R6, 0x2, P1 ;  /* 0x0000000505057c11 */ /* 0x000fe400088f1406 */
[----:B------:R-:W-:Y:S01]  /*2880*/  LEA.HI.X R3, R7, UR5, R8, 0x2, P0 ;  /* 0x0000000507037c11 */ /* 0x000fe200080f1408 */
[----:B------:R-:W-:-:S05]  /*2890*/  VIADD R7, R0, 0x1 ;  /* 0x0000000100077836 */ /* 0x000fca0000000000 */
[----:B------:R-:W-:Y:S04]  /*28a0*/  STG.E desc[UR6][R2.64], R7 ;  /* 0x0000000702007986 */ /* 0x000fe8000c101906 */
[----:B------:R-:W-:Y:S01]  /*28b0*/  STG.E desc[UR6][R4.64], R7 ;  /* 0x0000000704007986 */ /* 0x000fe2000c101906 */
[----:B------:R-:W-:Y:S05]  /*28c0*/  EXIT ;  /* 0x000000000000794d */ /* 0x000fea0003800000 */
.L_x_86:
[----:B------:R-:W0:Y:S01]  /*28d0*/  S2R R0, SR_TID.X ;  /* 0x0000000000007919 */ /* 0x000e220000002100 */
[----:B------:R-:W0:Y:S02]  /*28e0*/  S2R R3, SR_TID.Y ;  /* 0x0000000000037919 */ /* 0x000e240000002200 */
[----:B0-----:R-:W-:-:S13]  /*28f0*/  ISETP.NE.AND P0, PT, R0, R3, PT ;  /* 0x000000030000720c */ /* 0x001fda0003f05270 */
[----:B------:R-:W-:Y:S05]  /*2900*/  @P0 EXIT ;  /* 0x000000000000094d */ /* 0x000fea0003800000 */
[----:B------:R-:W0:Y:S01]  /*2910*/  LDCU UR4, c[0x0][0x388] ;  /* 0x00007100ff0477ac */ /* 0x000e220008000800 */
[----:B------:R-:W1:Y:S01]  /*2920*/  LDCU.64 UR8, c[0x0][0x380] ;  /* 0x00007000ff0877ac */ /* 0x000e620008000a00 */
[----:B0-----:R-:W-:-:S05]  /*2930*/  IMAD R3, R0, UR4, RZ ;  /* 0x0000000400037c24 */ /* 0x001fca000f8e02ff */
[----:B------:R-:W-:-:S04]  /*2940*/  IADD3 R0, P0, PT, R3, R0, RZ ;  /* 0x0000000003007210 */ /* 0x000fc80007f1e0ff */
[----:B------:R-:W-:Y:S02]  /*2950*/  LEA.HI.X.SX32 R3, R3, RZ, 0x1, P0 ;  /* 0x000000ff03037211 */ /* 0x000fe400000f0eff */
[----:B-1----:R-:W-:-:S04]  /*2960*/  LEA R2, P0, R0, UR8, 0x2 ;  /* 0x0000000800027c11 */ /* 0x002fc8000f8010ff */
[----:B------:R-:W-:-:S05]  /*2970*/  LEA.HI.X R3, R0, UR9, R3, 0x2, P0 ;  /* 0x0000000900037c11 */ /* 0x000fca00080f1403 */
[----:B------:R-:W-:Y:S01]  /*2980*/  STG.E desc[UR6][R2.64], RZ ;  /* 0x000000ff02007986 */ /* 0x000fe2000c101906 */
[----:B------:R-:W-:Y:S05]  /*2990*/  EXIT ;  /* 0x000000000000794d */ /* 0x000fea0003800000 */
.L_x_98:
        /* <DEDUP_REMOVED lines=14> */
.L_x_106:


//--------------------- .nv.global.init           --------------------------
	.section	.nv.global.init,"aw",@progbits
	.align	4
.nv.global.init:
	.type		mrg32k3aM1SubSeq,@object
	.size		mrg32k3aM1SubSeq,(mrg32k3aM2SubSeq - mrg32k3aM1SubSeq)
mrg32k3aM1SubSeq:
        /*0000*/ 	.byte	0x0b, 0xcc, 0xee, 0x04, 0x73, 0x29, 0x8b, 0x6f, 0xf6, 0x53, 0x03, 0xf6, 0x23, 0xf6, 0xea, 0xda
        /* <DEDUP_REMOVED lines=125> */
	.type		mrg32k3aM2SubSeq,@object
	.size		mrg32k3aM2SubSeq,(mrg32k3aM1 - mrg32k3aM2SubSeq)
mrg32k3aM2SubSeq:
        /* <DEDUP_REMOVED lines=126> */
	.type		mrg32k3aM1,@object
	.size		mrg32k3aM1,(mrg32k3aM1Seq - mrg32k3aM1)
mrg32k3aM1:
        /* <DEDUP_REMOVED lines=144> */
	.type		mrg32k3aM1Seq,@object
	.size		mrg32k3aM1Seq,(mrg32k3aM2 - mrg32k3aM1Seq)
mrg32k3aM1Seq:
        /* <DEDUP_REMOVED lines=144> */
	.type		mrg32k3aM2,@object
	.size		mrg32k3aM2,(mrg32k3aM2Seq - mrg32k3aM2)
mrg32k3aM2:
        /* <DEDUP_REMOVED lines=144> */
	.type		mrg32k3aM2Seq,@object
	.size		mrg32k3aM2Seq,(precalc_xorwow_matrix - mrg32k3aM2Seq)
mrg32k3aM2Seq:
        /* <DEDUP_REMOVED lines=144> */
	.type		precalc_xorwow_matrix,@object
	.size		precalc_xorwow_matrix,(precalc_xorwow_offset_matrix - precalc_xorwow_matrix)
precalc_xorwow_matrix:
        /* <DEDUP_REMOVED lines=6400> */
	.type		precalc_xorwow_offset_matrix,@object
	.size		precalc_xorwow_offset_matrix,(.L_1 - precalc_xorwow_offset_matrix)
precalc_xorwow_offset_matrix:
        /* <DEDUP_REMOVED lines=6400> */
.L_1:


//--------------------- .nv.shared.reserved.0     --------------------------
	.section	.nv.shared.reserved.0,"aw",@nobits
	.weak		__nv_reservedSMEM_offset_0_alias
	.size		__nv_reservedSMEM_offset_0_alias, 0, 64
	.other		__nv_reservedSMEM_offset_0_alias,@"STO_CUDA_RESERVED_SHARED STV_DEFAULT"
__nv_reservedSMEM_offset_0_alias:
	.zero		0
	.zero		64


//--------------------- .nv.shared._Z16block_reduce_miniPiS_S_b --------------------------
	.section	.nv.shared._Z16block_reduce_miniPiS_S_b,"aw",@nobits
	.sectionflags	@""
	.align	4
.nv.shared._Z16block_reduce_miniPiS_S_b:
	.zero		9216


//--------------------- .nv.constant0._Z10c_find_miniPiS_S_ --------------------------
	.section	.nv.constant0._Z10c_find_miniPiS_S_,"a",@progbits
	.sectionflags	@""
	.align	4
.nv.constant0._Z10c_find_miniPiS_S_:
	.zero		928


//--------------------- .nv.constant0._Z16block_reduce_miniPiS_S_b --------------------------
	.section	.nv.constant0._Z16block_reduce_miniPiS_S_b,"a",@progbits
	.sectionflags	@""
	.align	4
.nv.constant0._Z16block_reduce_miniPiS_S_b:
	.zero		929


//--------------------- .nv.constant0._Z13c_path_lengthiPiS_S_i --------------------------
	.section	.nv.constant0._Z13c_path_lengthiPiS_S_i,"a",@progbits
	.sectionflags	@""
	.align	4
.nv.constant0._Z13c_path_lengthiPiS_S_i:
	.zero		932


//--------------------- .nv.constant0._Z18c_path_permutationiPiS_iS_ --------------------------
	.section	.nv.constant0._Z18c_path_permutationiPiS_iS_,"a",@progbits
	.sectionflags	@""
	.align	4
.nv.constant0._Z18c_path_permutationiPiS_iS_:
	.zero		936


//--------------------- .nv.constant0._Z16c_generate_pathsPiS_iii --------------------------
	.section	.nv.constant0._Z16c_generate_pathsPiS_iii,"a",@progbits
	.sectionflags	@""
	.align	4
.nv.constant0._Z16c_generate_pathsPiS_iii:
	.zero		924


//--------------------- .nv.constant0._Z16c_generate_itemsPiiiii --------------------------
	.section	.nv.constant0._Z16c_generate_itemsPiiiii,"a",@progbits
	.sectionflags	@""
	.align	4
.nv.constant0._Z16c_generate_itemsPiiiii:
	.zero		920


//--------------------- .nv.constant0._Z18c_adjacency_matrixPiii --------------------------
	.section	.nv.constant0._Z18c_adjacency_matrixPiii,"a",@progbits
	.sectionflags	@""
	.align	4
.nv.constant0._Z18c_adjacency_matrixPiii:
	.zero		912


//--------------------- SYMBOLS --------------------------

	.type		.nv.reservedSmem.offset0,@object
	.size		.nv.reservedSmem.offset0,0x4
	.type		.nv.reservedSmem.cap,@object
	.size		.nv.reservedSmem.cap,0x4
